	.target	sm_90a

	.elftype	@"ET_EXEC"


//--------------------- .note.nv.tkinfo           --------------------------
	.section	.note.nv.tkinfo,"",@"SHT_NOTE"
	.sectionflags	@"SHF_NOTE_NV_TKINFO"
	.tkinfo
        /*0018*/ 	.word	0x00000002
        /*0030*/ 	.string	""
        /*0030*/ 	.string	"ptxas"
        /*0030*/ 	.string	"Cuda compilation tools, release 13.0, V13.0.88"
        /*0030*/ 	.string	"Build cuda_13.0.r13.0/compiler.36424714_0"
        /*0030*/ 	.string	"-arch sm_90a -m 64 "



//--------------------- .note.nv.cuinfo           --------------------------
	.section	.note.nv.cuinfo,"",@"SHT_NOTE"
	.sectionflags	@"SHF_NOTE_NV_CUINFO"
        /*0018*/ 	.short	0x0002
        /*001a*/ 	.short	0x005a
        /*001c*/ 	.short	0x0082
	.zero		2


//--------------------- .nv.info                  --------------------------
	.section	.nv.info,"",@"SHT_CUDA_INFO"
	.align	4


	//----- nvinfo : EIATTR_REGCOUNT
	.align		4
        /*0000*/ 	.byte	0x04, 0x2f
        /*0002*/ 	.short	(.L_15 - .L_14)
	.align		4
.L_14:
        /*0004*/ 	.word	index@(_ZN7cutlass13device_kernelINS_4gemm6kernel13GemmUniversalIN4cute5tupleIJiiiiEEENS1_10collective13CollectiveMmaINS1_34MainloopSm90TmaGmmaWarpSpecializedILi4ENS5_IJNS4_1CILi1EEESB_SB_EEENS1_35KernelTmaWarpSpecializedCooperativeEEENS5_IJNSA_ILi256EEESF_NSA_ILi64EEEEEENS_6half_tENS5_IJlSB_lEEESI_SJ_NS4_8TiledMMAINS4_8MMA_AtomIJNS4_4SM904GMMA26MMA_64x256x16_F32F16F16_SSILNSN_5MajorE0ELSP_0ELNSN_7ScaleInE1ELSQ_1EEEEEENS4_6LayoutINS5_IJNSA_ILi2EEESB_SB_EEENS5_IJSB_NSA_ILi0EEESW_EEEEENS5_IJNS4_10UnderscoreESZ_SZ_EEEEENS4_13SM90_TMA_LOADENS4_14ComposedLayoutINS4_7SwizzleILi3ELi4ELi3EEENS4_18smem_ptr_flag_bitsILi16EEENST_INS5_IJNSA_ILi8EEESG_EEENS5_IJSG_SB_EEEEEEEvNS4_8identityES12_S1C_vS1D_EENS_8epilogue10collective6detail29Sm90TmaWarpSpecializedAdapterINS1G_15DefaultEpilogueISI_SJ_SJ_NS1F_6thread17LinearCombinationISI_Li1EffLNS1K_9ScaleType4KindE0ELNS_15FloatRoundStyleE2ESI_EENS1_15EpilogueDefaultEEEEEvvEEEEvNT_6ParamsE)
        /*0008*/ 	.word	0x000000a8


	//----- nvinfo : EIATTR_FRAME_SIZE
	.align		4
.L_15:
        /*000c*/ 	.byte	0x04, 0x11
        /*000e*/ 	.short	(.L_17 - .L_16)
	.align		4
.L_16:
        /*0010*/ 	.word	index@(_ZN7cutlass13device_kernelINS_4gemm6kernel13GemmUniversalIN4cute5tupleIJiiiiEEENS1_10collective13CollectiveMmaINS1_34MainloopSm90TmaGmmaWarpSpecializedILi4ENS5_IJNS4_1CILi1EEESB_SB_EEENS1_35KernelTmaWarpSpecializedCooperativeEEENS5_IJNSA_ILi256EEESF_NSA_ILi64EEEEEENS_6half_tENS5_IJlSB_lEEESI_SJ_NS4_8TiledMMAINS4_8MMA_AtomIJNS4_4SM904GMMA26MMA_64x256x16_F32F16F16_SSILNSN_5MajorE0ELSP_0ELNSN_7ScaleInE1ELSQ_1EEEEEENS4_6LayoutINS5_IJNSA_ILi2EEESB_SB_EEENS5_IJSB_NSA_ILi0EEESW_EEEEENS5_IJNS4_10UnderscoreESZ_SZ_EEEEENS4_13SM90_TMA_LOADENS4_14ComposedLayoutINS4_7SwizzleILi3ELi4ELi3EEENS4_18smem_ptr_flag_bitsILi16EEENST_INS5_IJNSA_ILi8EEESG_EEENS5_IJSG_SB_EEEEEEEvNS4_8identityES12_S1C_vS1D_EENS_8epilogue10collective6detail29Sm90TmaWarpSpecializedAdapterINS1G_15DefaultEpilogueISI_SJ_SJ_NS1F_6thread17LinearCombinationISI_Li1EffLNS1K_9ScaleType4KindE0ELNS_15FloatRoundStyleE2ESI_EENS1_15EpilogueDefaultEEEEEvvEEEEvNT_6ParamsE)
        /*0014*/ 	.word	0x00000788


	//----- nvinfo : EIATTR_MIN_STACK_SIZE
	.align		4
.L_17:
        /*0018*/ 	.byte	0x04, 0x12
        /*001a*/ 	.short	(.L_19 - .L_18)
	.align		4
.L_18:
        /*001c*/ 	.word	index@(_ZN7cutlass13device_kernelINS_4gemm6kernel13GemmUniversalIN4cute5tupleIJiiiiEEENS1_10collective13CollectiveMmaINS1_34MainloopSm90TmaGmmaWarpSpecializedILi4ENS5_IJNS4_1CILi1EEESB_SB_EEENS1_35KernelTmaWarpSpecializedCooperativeEEENS5_IJNSA_ILi256EEESF_NSA_ILi64EEEEEENS_6half_tENS5_IJlSB_lEEESI_SJ_NS4_8TiledMMAINS4_8MMA_AtomIJNS4_4SM904GMMA26MMA_64x256x16_F32F16F16_SSILNSN_5MajorE0ELSP_0ELNSN_7ScaleInE1ELSQ_1EEEEEENS4_6LayoutINS5_IJNSA_ILi2EEESB_SB_EEENS5_IJSB_NSA_ILi0EEESW_EEEEENS5_IJNS4_10UnderscoreESZ_SZ_EEEEENS4_13SM90_TMA_LOADENS4_14ComposedLayoutINS4_7SwizzleILi3ELi4ELi3EEENS4_18smem_ptr_flag_bitsILi16EEENST_INS5_IJNSA_ILi8EEESG_EEENS5_IJSG_SB_EEEEEEEvNS4_8identityES12_S1C_vS1D_EENS_8epilogue10collective6detail29Sm90TmaWarpSpecializedAdapterINS1G_15DefaultEpilogueISI_SJ_SJ_NS1F_6thread17LinearCombinationISI_Li1EffLNS1K_9ScaleType4KindE0ELNS_15FloatRoundStyleE2ESI_EENS1_15EpilogueDefaultEEEEEvvEEEEvNT_6ParamsE)
        /*0020*/ 	.word	0x00000788
.L_19:


//--------------------- .nv.compat                --------------------------
	.section	.nv.compat,"",@"SHT_CUDA_COMPAT_INFO"
	.align	4
        /*0000*/ 	.byte	0x02, 0x09, 0x01, 0x00, 0x02, 0x02, 0x04, 0x00, 0x02, 0x05, 0x05, 0x00, 0x03, 0x07, 0x01, 0x01
        /*0010*/ 	.byte	0x02, 0x03, 0x01, 0x00, 0x02, 0x06, 0x01, 0x00, 0x04, 0x0b, 0x08, 0x00, 0x00, 0x00, 0x00, 0x00
        /*0020*/ 	.byte	0x00, 0x00, 0x00, 0x00


//--------------------- .nv.info._ZN7cutlass13device_kernelINS_4gemm6kernel13GemmUniversalIN4cute5tupleIJiiiiEEENS1_10collective13CollectiveMmaINS1_34MainloopSm90TmaGmmaWarpSpecializedILi4ENS5_IJNS4_1CILi1EEESB_SB_EEENS1_35KernelTmaWarpSpecializedCooperativeEEENS5_IJNSA_ILi256EEESF_NSA_ILi64EEEEEENS_6half_tENS5_IJlSB_lEEESI_SJ_NS4_8TiledMMAINS4_8MMA_AtomIJNS4_4SM904GMMA26MMA_64x256x16_F32F16F16_SSILNSN_5MajorE0ELSP_0ELNSN_7ScaleInE1ELSQ_1EEEEEENS4_6LayoutINS5_IJNSA_ILi2EEESB_SB_EEENS5_IJSB_NSA_ILi0EEESW_EEEEENS5_IJNS4_10UnderscoreESZ_SZ_EEEEENS4_13SM90_TMA_LOADENS4_14ComposedLayoutINS4_7SwizzleILi3ELi4ELi3EEENS4_18smem_ptr_flag_bitsILi16EEENST_INS5_IJNSA_ILi8EEESG_EEENS5_IJSG_SB_EEEEEEEvNS4_8identityES12_S1C_vS1D_EENS_8epilogue10collective6detail29Sm90TmaWarpSpecializedAdapterINS1G_15DefaultEpilogueISI_SJ_SJ_NS1F_6thread17LinearCombinationISI_Li1EffLNS1K_9ScaleType4KindE0ELNS_15FloatRoundStyleE2ESI_EENS1_15EpilogueDefaultEEEEEvvEEEEvNT_6ParamsE --------------------------
	.section	.nv.info._ZN7cutlass13device_kernelINS_4gemm6kernel13GemmUniversalIN4cute5tupleIJiiiiEEENS1_10collective13CollectiveMmaINS1_34MainloopSm90TmaGmmaWarpSpecializedILi4ENS5_IJNS4_1CILi1EEESB_SB_EEENS1_35KernelTmaWarpSpecializedCooperativeEEENS5_IJNSA_ILi256EEESF_NSA_ILi64EEEEEENS_6half_tENS5_IJlSB_lEEESI_SJ_NS4_8TiledMMAINS4_8MMA_AtomIJNS4_4SM904GMMA26MMA_64x256x16_F32F16F16_SSILNSN_5MajorE0ELSP_0ELNSN_7ScaleInE1ELSQ_1EEEEEENS4_6LayoutINS5_IJNSA_ILi2EEESB_SB_EEENS5_IJSB_NSA_ILi0EEESW_EEEEENS5_IJNS4_10UnderscoreESZ_SZ_EEEEENS4_13SM90_TMA_LOADENS4_14ComposedLayoutINS4_7SwizzleILi3ELi4ELi3EEENS4_18smem_ptr_flag_bitsILi16EEENST_INS5_IJNSA_ILi8EEESG_EEENS5_IJSG_SB_EEEEEEEvNS4_8identityES12_S1C_vS1D_EENS_8epilogue10collective6detail29Sm90TmaWarpSpecializedAdapterINS1G_15DefaultEpilogueISI_SJ_SJ_NS1F_6thread17LinearCombinationISI_Li1EffLNS1K_9ScaleType4KindE0ELNS_15FloatRoundStyleE2ESI_EENS1_15EpilogueDefaultEEEEEvvEEEEvNT_6ParamsE,"",@"SHT_CUDA_INFO"
	.sectionflags	@""
	.align	4


	//----- nvinfo : EIATTR_CUDA_API_VERSION
	.align		4
        /*0000*/ 	.byte	0x04, 0x37
        /*0002*/ 	.short	(.L_21 - .L_20)
.L_20:
        /*0004*/ 	.word	0x00000082


	//----- nvinfo : EIATTR_KPARAM_INFO
	.align		4
.L_21:
        /*0008*/ 	.byte	0x04, 0x17
        /*000a*/ 	.short	(.L_23 - .L_22)
.L_22:
        /*000c*/ 	.word	0x00000000
        /*0010*/ 	.short	0x0000
        /*0012*/ 	.short	0x0070
        /*0014*/ 	.byte	0x00, 0xf0, 0x01, 0x10


	//----- nvinfo : EIATTR_SPARSE_MMA_MASK
	.align		4
.L_23:
        /*0018*/ 	.byte	0x03, 0x50
        /*001a*/ 	.short	0x0000


	//----- nvinfo : EIATTR_MAXREG_COUNT
	.align		4
        /*001c*/ 	.byte	0x03, 0x1b
        /*001e*/ 	.short	0x00a8


	//----- nvinfo : EIATTR_NUM_BARRIERS
	.align		4
        /*0020*/ 	.byte	0x02, 0x4c
        /*0022*/ 	.byte	0x01
	.zero		1


	//----- nvinfo : EIATTR_EXTERNS
	.align		4
        /*0024*/ 	.byte	0x04, 0x0f
        /*0026*/ 	.short	(.L_25 - .L_24)


	//   ....[0]....
	.align		4
.L_24:
        /*0028*/ 	.word	index@(__assertfail)


	//----- nvinfo : EIATTR_ANNOTATIONS
	.align		4
.L_25:
        /*002c*/ 	.byte	0x04, 0x55
        /*002e*/ 	.short	(.L_27 - .L_26)


	//   ....[0]....
.L_26:
        /*0030*/ 	.word	0x00000001
        /*0034*/ 	.byte	0x90, 0x06, 0x00, 0x00, 0x01, 0x00, 0x00, 0x00, 0xb0, 0x06, 0x00, 0x00, 0x01, 0x00, 0x00, 0x00
        /* <DEDUP_REMOVED lines=713> */
        /*2cd4*/ 	.byte	0xc0, 0xad, 0x01, 0x00, 0x01, 0x00, 0x00, 0x00, 0xe0, 0xad, 0x01, 0x00


	//----- nvinfo : EIATTR_MERCURY_ISA_VERSION
	.align		4
.L_27:
        /*2ce0*/ 	.byte	0x03, 0x5f
        /*2ce2*/ 	.short	0x0101


	//----- nvinfo : EIATTR_INT_WARP_WIDE_INSTR_OFFSETS
	.align		4
        /*2ce4*/ 	.byte	0x04, 0x31
        /*2ce6*/ 	.short	(.L_29 - .L_28)


	//   ....[0]....
.L_28:
        /*2ce8*/ 	.word	0x00000500


	//   ....[1]....
        /*2cec*/ 	.word	0x00000510


	//   ....[2]....
        /*2cf0*/ 	.word	0x000005a0


	//----- nvinfo : EIATTR_COOP_GROUP_MASK_REGIDS
	.align		4
.L_29:
        /*2cf4*/ 	.byte	0x04, 0x29
        /*2cf6*/ 	.short	(.L_31 - .L_30)


	//   ....[0]....
.L_30:
        /*2cf8*/ 	.word	0xffffffff


	//   ....[1]....
        /*2cfc*/ 	.word	0xffffffff


	//   ....[2]....
        /*2d00*/ 	.word	0xffffffff


	//   ....[3]....
        /*2d04*/ 	.word	0xffffffff


	//   ....[4]....
        /*2d08*/ 	.word	0xffffffff


	//----- nvinfo : EIATTR_COOP_GROUP_INSTR_OFFSETS
	.align		4
.L_31:
        /*2d0c*/ 	.byte	0x04, 0x28
        /*2d0e*/ 	.short	(.L_33 - .L_32)


	//   ....[0]....
.L_32:
        /*2d10*/ 	.word	0x00000070


	//   ....[1]....
        /*2d14*/ 	.word	0x00000080


	//   ....[2]....
        /*2d18*/ 	.word	0x000001a0


	//   ....[3]....
        /*2d1c*/ 	.word	0x000003b0


	//   ....[4]....
        /*2d20*/ 	.word	0x00001170


	//----- nvinfo : EIATTR_REG_RECONFIG
	.align		4
.L_33:
        /*2d24*/ 	.byte	0x01, 0x54
	.zero		2


	//----- nvinfo : EIATTR_SYSCALL_OFFSETS
	.align		4
        /*2d28*/ 	.byte	0x04, 0x46
        /*2d2a*/ 	.short	(.L_35 - .L_34)


	//   ....[0]....
.L_34:
        /*2d2c*/ 	.word	0x00001320


	//----- nvinfo : EIATTR_MBARRIER_INSTR_OFFSETS
	.align		4
.L_35:
        /*2d30*/ 	.byte	0x04, 0x39
        /*2d32*/ 	.short	(.L_37 - .L_36)


	//   ....[0]....
.L_36:
        /*2d34*/ 	.word	0x00000320
        /*2d38*/ 	.word	0x000000ff
        /*2d3c*/ 	.word	0x00000000
        /*2d40*/ 	.short	0x0100
        /*2d42*/ 	.byte	0x08
	.zero		1


	//   ....[1]....
        /*2d44*/ 	.word	0x00000330
        /*2d48*/ 	.word	0x000000ff
        /*2d4c*/ 	.word	0x00000020
        /*2d50*/ 	.short	0x0100
        /*2d52*/ 	.byte	0x08
	.zero		1


	//   ....[2]....
        /*2d54*/ 	.word	0x00000340
        /*2d58*/ 	.word	0x000000ff
        /*2d5c*/ 	.word	0x00000008
        /*2d60*/ 	.short	0x0100
        /*2d62*/ 	.byte	0x08
	.zero		1


	//   ....[3]....
        /*2d64*/ 	.word	0x00000350
        /*2d68*/ 	.word	0x000000ff
        /*2d6c*/ 	.word	0x00000028
        /*2d70*/ 	.short	0x0100
        /*2d72*/ 	.byte	0x08
	.zero		1


	//   ....[4]....
        /*2d74*/ 	.word	0x00000360
        /*2d78*/ 	.word	0x000000ff
        /*2d7c*/ 	.word	0x00000010
        /*2d80*/ 	.short	0x0100
        /*2d82*/ 	.byte	0x08
	.zero		1


	//   ....[5]....
        /*2d84*/ 	.word	0x00000370
        /*2d88*/ 	.word	0x000000ff
        /*2d8c*/ 	.word	0x00000030
        /*2d90*/ 	.short	0x0100
        /*2d92*/ 	.byte	0x08
	.zero		1


	//   ....[6]....
        /*2d94*/ 	.word	0x00000380
        /*2d98*/ 	.word	0x000000ff
        /*2d9c*/ 	.word	0x00000018
        /*2da0*/ 	.short	0x0100
        /*2da2*/ 	.byte	0x08
	.zero		1


	//   ....[7]....
        /*2da4*/ 	.word	0x00000390
        /*2da8*/ 	.word	0x000000ff
        /*2dac*/ 	.word	0x00000038
        /*2db0*/ 	.short	0x0100
        /*2db2*/ 	.byte	0x08
	.zero		1


	//   ....[8]....
        /*2db4*/ 	.word	0x00000620
        /*2db8*/ 	.word	0x000000ff
        /*2dbc*/ 	.word	0x00000050
        /*2dc0*/ 	.short	0x0100
        /*2dc2*/ 	.byte	0x10
	.zero		1


	//   ....[9]....
        /*2dc4*/ 	.word	0x000006c0
        /*2dc8*/ 	.word	0x000000ff
        /*2dcc*/ 	.word	0x00000058
        /*2dd0*/ 	.short	0x0100
        /*2dd2*/ 	.byte	0x10
	.zero		1


	//   ....[10]....
        /*2dd4*/ 	.word	0x000013c0
        /*2dd8*/ 	.word	0x00000003
        /*2ddc*/ 	.word	0x00000000
        /*2de0*/ 	.short	0x010a
        /*2de2*/ 	.byte	0x3f
	.zero		1


	//   ....[11]....
        /*2de4*/ 	.word	0x00001400
        /*2de8*/ 	.word	0x00000003
        /*2dec*/ 	.word	0x00000000
        /*2df0*/ 	.short	0x010a
        /*2df2*/ 	.byte	0x3f
	.zero		1


	//   ....[12]....
        /*2df4*/ 	.word	0x00004a00
        /*2df8*/ 	.word	0x000000ff
        /*2dfc*/ 	.word	0x00000000
        /*2e00*/ 	.short	0x010a
        /*2e02*/ 	.byte	0x08
	.zero		1


	//   ....[13]....
        /*2e04*/ 	.word	0x00004a40
        /*2e08*/ 	.word	0x000000ff
        /*2e0c*/ 	.word	0x00000000
        /*2e10*/ 	.short	0x010a
        /*2e12*/ 	.byte	0x08
	.zero		1


	//   ....[14]....
        /*2e14*/ 	.word	0x00008b10
        /*2e18*/ 	.word	0x000000ff
        /*2e1c*/ 	.word	0x00000000
        /*2e20*/ 	.short	0x0101
        /*2e22*/ 	.byte	0x0c
	.zero		1


	//   ....[15]....
        /*2e24*/ 	.word	0x00008d00
        /*2e28*/ 	.word	0x000000ff
        /*2e2c*/ 	.word	0x00000000
        /*2e30*/ 	.short	0x0101
        /*2e32*/ 	.byte	0x04
	.zero		1


	//   ....[16]....
        /*2e34*/ 	.word	0x0001a9a0
        /*2e38*/ 	.word	0x0000000e
        /*2e3c*/ 	.word	0x00000020
        /*2e40*/ 	.short	0x010a
        /*2e42*/ 	.byte	0x3f
	.zero		1


	//   ....[17]....
        /*2e44*/ 	.word	0x0001ad50
        /*2e48*/ 	.word	0x00000002
        /*2e4c*/ 	.word	0x00000058
        /*2e50*/ 	.short	0x0101
        /*2e52*/ 	.byte	0x3f
	.zero		1


	//   ....[18]....
        /*2e54*/ 	.word	0x0001b4e0
        /*2e58*/ 	.word	0x00000005
        /*2e5c*/ 	.word	0x00000000
        /*2e60*/ 	.short	0x010a
        /*2e62*/ 	.byte	0x3f
	.zero		1


	//   ....[19]....
        /*2e64*/ 	.word	0x0001b570
        /*2e68*/ 	.word	0x00000005
        /*2e6c*/ 	.word	0x00000000
        /*2e70*/ 	.short	0x010a
        /*2e72*/ 	.byte	0x3f
	.zero		1


	//   ....[20]....
        /*2e74*/ 	.word	0x0001b600
        /*2e78*/ 	.word	0x00000005
        /*2e7c*/ 	.word	0x00000000
        /*2e80*/ 	.short	0x010a
        /*2e82*/ 	.byte	0x3f
	.zero		1


	//   ....[21]....
        /*2e84*/ 	.word	0x0001b690
        /*2e88*/ 	.word	0x00000003
        /*2e8c*/ 	.word	0x00000000
        /*2e90*/ 	.short	0x010a
        /*2e92*/ 	.byte	0x3f
	.zero		1


	//   ....[22]....
        /*2e94*/ 	.word	0x0001b6f0
        /*2e98*/ 	.word	0x00000003
        /*2e9c*/ 	.word	0x00000000
        /*2ea0*/ 	.short	0x010a
        /*2ea2*/ 	.byte	0x3f
	.zero		1


	//   ....[23]....
        /*2ea4*/ 	.word	0x0001b750
        /*2ea8*/ 	.word	0x00000005
        /*2eac*/ 	.word	0x00000000
        /*2eb0*/ 	.short	0x010a
        /*2eb2*/ 	.byte	0x3f
	.zero		1


	//   ....[24]....
        /*2eb4*/ 	.word	0x0001b820
        /*2eb8*/ 	.word	0x0000000e
        /*2ebc*/ 	.word	0x00000020
        /*2ec0*/ 	.short	0x010a
        /*2ec2*/ 	.byte	0x3f
	.zero		1


	//   ....[25]....
        /*2ec4*/ 	.word	0x0001b8f0
        /*2ec8*/ 	.word	0x00000005
        /*2ecc*/ 	.word	0x00000000
        /*2ed0*/ 	.short	0x010a
        /*2ed2*/ 	.byte	0x3f
	.zero		1


	//   ....[26]....
        /*2ed4*/ 	.word	0x0001b940
        /*2ed8*/ 	.word	0x00000005
        /*2edc*/ 	.word	0x00000000
        /*2ee0*/ 	.short	0x010a
        /*2ee2*/ 	.byte	0x3f
	.zero		1


	//   ....[27]....
        /*2ee4*/ 	.word	0x0001b990
        /*2ee8*/ 	.word	0x00000005
        /*2eec*/ 	.word	0x00000000
        /*2ef0*/ 	.short	0x010a
        /*2ef2*/ 	.byte	0x3f
	.zero		1


	//----- nvinfo : EIATTR_NUM_MBARRIERS
	.align		4
.L_37:
        /*2ef4*/ 	.byte	0x03, 0x38
        /*2ef6*/ 	.short	0x000a


	//----- nvinfo : EIATTR_EXIT_INSTR_OFFSETS
	.align		4
        /*2ef8*/ 	.byte	0x04, 0x1c
        /*2efa*/ 	.short	(.L_39 - .L_38)


	//   ....[0]....
.L_38:
        /*2efc*/ 	.word	0x00000720


	//   ....[1]....
        /*2f00*/ 	.word	0x00001090


	//   ....[2]....
        /*2f04*/ 	.word	0x00019f20


	//   ....[3]....
        /*2f08*/ 	.word	0x0001a630


	//   ....[4]....
        /*2f0c*/ 	.word	0x0001b6e0


	//----- nvinfo : EIATTR_MAX_THREADS
	.align		4
.L_39:
        /*2f10*/ 	.byte	0x04, 0x05
        /*2f12*/ 	.short	(.L_41 - .L_40)
.L_40:
        /*2f14*/ 	.word	0x00000180
        /*2f18*/ 	.word	0x00000001
        /*2f1c*/ 	.word	0x00000001


	//----- nvinfo : EIATTR_CRS_STACK_SIZE
	.align		4
.L_41:
        /*2f20*/ 	.byte	0x04, 0x1e
        /*2f22*/ 	.short	(.L_43 - .L_42)
.L_42:
        /*2f24*/ 	.word	0x00000000


	//----- nvinfo : EIATTR_CBANK_PARAM_SIZE
	.align		4
.L_43:
        /*2f28*/ 	.byte	0x03, 0x19
        /*2f2a*/ 	.short	0x0470


	//----- nvinfo : EIATTR_PARAM_CBANK
	.align		4
        /*2f2c*/ 	.byte	0x04, 0x0a
        /*2f2e*/ 	.short	(.L_45 - .L_44)
	.align		4
.L_44:
        /*2f30*/ 	.word	index@(.nv.constant0._ZN7cutlass13device_kernelINS_4gemm6kernel13GemmUniversalIN4cute5tupleIJiiiiEEENS1_10collective13CollectiveMmaINS1_34MainloopSm90TmaGmmaWarpSpecializedILi4ENS5_IJNS4_1CILi1EEESB_SB_EEENS1_35KernelTmaWarpSpecializedCooperativeEEENS5_IJNSA_ILi256EEESF_NSA_ILi64EEEEEENS_6half_tENS5_IJlSB_lEEESI_SJ_NS4_8TiledMMAINS4_8MMA_AtomIJNS4_4SM904GMMA26MMA_64x256x16_F32F16F16_SSILNSN_5MajorE0ELSP_0ELNSN_7ScaleInE1ELSQ_1EEEEEENS4_6LayoutINS5_IJNSA_ILi2EEESB_SB_EEENS5_IJSB_NSA_ILi0EEESW_EEEEENS5_IJNS4_10UnderscoreESZ_SZ_EEEEENS4_13SM90_TMA_LOADENS4_14ComposedLayoutINS4_7SwizzleILi3ELi4ELi3EEENS4_18smem_ptr_flag_bitsILi16EEENST_INS5_IJNSA_ILi8EEESG_EEENS5_IJSG_SB_EEEEEEEvNS4_8identityES12_S1C_vS1D_EENS_8epilogue10collective6detail29Sm90TmaWarpSpecializedAdapterINS1G_15DefaultEpilogueISI_SJ_SJ_NS1F_6thread17LinearCombinationISI_Li1EffLNS1K_9ScaleType4KindE0ELNS_15FloatRoundStyleE2ESI_EENS1_15EpilogueDefaultEEEEEvvEEEEvNT_6ParamsE)
        /*2f34*/ 	.short	0x0210
        /*2f36*/ 	.short	0x0470


	//----- nvinfo : EIATTR_SW_WAR
	.align		4
.L_45:
        /*2f38*/ 	.byte	0x04, 0x36
        /*2f3a*/ 	.short	(.L_47 - .L_46)
.L_46:
        /*2f3c*/ 	.word	0x00000008
.L_47:


//--------------------- .nv.callgraph             --------------------------
	.section	.nv.callgraph,"",@"SHT_CUDA_CALLGRAPH"
	.align	4
	.sectionentsize	8
	.align		4
        /*0000*/ 	.word	0x00000000
	.align		4
        /*0004*/ 	.word	0xffffffff
	.align		4
        /*0008*/ 	.word	index@(_ZN7cutlass13device_kernelINS_4gemm6kernel13GemmUniversalIN4cute5tupleIJiiiiEEENS1_10collective13CollectiveMmaINS1_34MainloopSm90TmaGmmaWarpSpecializedILi4ENS5_IJNS4_1CILi1EEESB_SB_EEENS1_35KernelTmaWarpSpecializedCooperativeEEENS5_IJNSA_ILi256EEESF_NSA_ILi64EEEEEENS_6half_tENS5_IJlSB_lEEESI_SJ_NS4_8TiledMMAINS4_8MMA_AtomIJNS4_4SM904GMMA26MMA_64x256x16_F32F16F16_SSILNSN_5MajorE0ELSP_0ELNSN_7ScaleInE1ELSQ_1EEEEEENS4_6LayoutINS5_IJNSA_ILi2EEESB_SB_EEENS5_IJSB_NSA_ILi0EEESW_EEEEENS5_IJNS4_10UnderscoreESZ_SZ_EEEEENS4_13SM90_TMA_LOADENS4_14ComposedLayoutINS4_7SwizzleILi3ELi4ELi3EEENS4_18smem_ptr_flag_bitsILi16EEENST_INS5_IJNSA_ILi8EEESG_EEENS5_IJSG_SB_EEEEEEEvNS4_8identityES12_S1C_vS1D_EENS_8epilogue10collective6detail29Sm90TmaWarpSpecializedAdapterINS1G_15DefaultEpilogueISI_SJ_SJ_NS1F_6thread17LinearCombinationISI_Li1EffLNS1K_9ScaleType4KindE0ELNS_15FloatRoundStyleE2ESI_EENS1_15EpilogueDefaultEEEEEvvEEEEvNT_6ParamsE)
	.align		4
        /*000c*/ 	.word	index@(__assertfail)
	.align		4
        /*0010*/ 	.word	0x00000000
	.align		4
        /*0014*/ 	.word	0xfffffffe
	.align		4
        /*0018*/ 	.word	0x00000000
	.align		4
        /*001c*/ 	.word	0xfffffffd
	.align		4
        /*0020*/ 	.word	0x00000000
	.align		4
        /*0024*/ 	.word	0xfffffffc


//--------------------- .nv.constant4             --------------------------
	.section	.nv.constant4,"a",@progbits
	.align	8
	.align		8
.nv.constant4:
        /*0000*/ 	.dword	__assertfail
	.align		8
        /*0008*/ 	.dword	__unnamed_1
	.align		8
        /*0010*/ 	.dword	_ZN39_INTERNAL_d2241bf8_4_k_cu_7d1367bb_30974cuda3std3__45__cpo5beginE
	.align		8
        /*0018*/ 	.dword	_ZN39_INTERNAL_d2241bf8_4_k_cu_7d1367bb_30974cuda3std3__45__cpo3endE
	.align		8
        /*0020*/ 	.dword	_ZN39_INTERNAL_d2241bf8_4_k_cu_7d1367bb_30974cuda3std3__45__cpo6cbeginE
	.align		8
        /*0028*/ 	.dword	_ZN39_INTERNAL_d2241bf8_4_k_cu_7d1367bb_30974cuda3std3__45__cpo4cendE
	.align		8
        /*0030*/ 	.dword	_ZN39_INTERNAL_d2241bf8_4_k_cu_7d1367bb_30974cuda3std3__441_GLOBAL__N__d2241bf8_4_k_cu_7d1367bb_30976ignoreE
	.align		8
        /*0038*/ 	.dword	_ZN39_INTERNAL_d2241bf8_4_k_cu_7d1367bb_30974cuda3std3__419piecewise_constructE
	.align		8
        /*0040*/ 	.dword	_ZN39_INTERNAL_d2241bf8_4_k_cu_7d1367bb_30974cuda3std3__48in_placeE
	.align		8
        /*0048*/ 	.dword	_ZN39_INTERNAL_d2241bf8_4_k_cu_7d1367bb_30974cuda3std6ranges3__45__cpo4swapE
	.align		8
        /*0050*/ 	.dword	_ZN39_INTERNAL_d2241bf8_4_k_cu_7d1367bb_30974cuda3std6ranges3__45__cpo9iter_moveE
	.align		8
        /*0058*/ 	.dword	_ZN39_INTERNAL_d2241bf8_4_k_cu_7d1367bb_30974cute7productE
	.align		8
        /*0060*/ 	.dword	_ZN39_INTERNAL_d2241bf8_4_k_cu_7d1367bb_30974cute1_E
	.align		8
        /*0068*/ 	.dword	$str$22
	.align		8
        /*0070*/ 	.dword	$str$23


//--------------------- .text._ZN7cutlass13device_kernelINS_4gemm6kernel13GemmUniversalIN4cute5tupleIJiiiiEEENS1_10collective13CollectiveMmaINS1_34MainloopSm90TmaGmmaWarpSpecializedILi4ENS5_IJNS4_1CILi1EEESB_SB_EEENS1_35KernelTmaWarpSpecializedCooperativeEEENS5_IJNSA_ILi256EEESF_NSA_ILi64EEEEEENS_6half_tENS5_IJlSB_lEEESI_SJ_NS4_8TiledMMAINS4_8MMA_AtomIJNS4_4SM904GMMA26MMA_64x256x16_F32F16F16_SSILNSN_5MajorE0ELSP_0ELNSN_7ScaleInE1ELSQ_1EEEEEENS4_6LayoutINS5_IJNSA_ILi2EEESB_SB_EEENS5_IJSB_NSA_ILi0EEESW_EEEEENS5_IJNS4_10UnderscoreESZ_SZ_EEEEENS4_13SM90_TMA_LOADENS4_14ComposedLayoutINS4_7SwizzleILi3ELi4ELi3EEENS4_18smem_ptr_flag_bitsILi16EEENST_INS5_IJNSA_ILi8EEESG_EEENS5_IJSG_SB_EEEEEEEvNS4_8identityES12_S1C_vS1D_EENS_8epilogue10collective6detail29Sm90TmaWarpSpecializedAdapterINS1G_15DefaultEpilogueISI_SJ_SJ_NS1F_6thread17LinearCombinationISI_Li1EffLNS1K_9ScaleType4KindE0ELNS_15FloatRoundStyleE2ESI_EENS1_15EpilogueDefaultEEEEEvvEEEEvNT_6ParamsE --------------------------
	.section	.text._ZN7cutlass13device_kernelINS_4gemm6kernel13GemmUniversalIN4cute5tupleIJiiiiEEENS1_10collective13CollectiveMmaINS1_34MainloopSm90TmaGmmaWarpSpecializedILi4ENS5_IJNS4_1CILi1EEESB_SB_EEENS1_35KernelTmaWarpSpecializedCooperativeEEENS5_IJNSA_ILi256EEESF_NSA_ILi64EEEEEENS_6half_tENS5_IJlSB_lEEESI_SJ_NS4_8TiledMMAINS4_8MMA_AtomIJNS4_4SM904GMMA26MMA_64x256x16_F32F16F16_SSILNSN_5MajorE0ELSP_0ELNSN_7ScaleInE1ELSQ_1EEEEEENS4_6LayoutINS5_IJNSA_ILi2EEESB_SB_EEENS5_IJSB_NSA_ILi0EEESW_EEEEENS5_IJNS4_10UnderscoreESZ_SZ_EEEEENS4_13SM90_TMA_LOADENS4_14ComposedLayoutINS4_7SwizzleILi3ELi4ELi3EEENS4_18smem_ptr_flag_bitsILi16EEENST_INS5_IJNSA_ILi8EEESG_EEENS5_IJSG_SB_EEEEEEEvNS4_8identityES12_S1C_vS1D_EENS_8epilogue10collective6detail29Sm90TmaWarpSpecializedAdapterINS1G_15DefaultEpilogueISI_SJ_SJ_NS1F_6thread17LinearCombinationISI_Li1EffLNS1K_9ScaleType4KindE0ELNS_15FloatRoundStyleE2ESI_EENS1_15EpilogueDefaultEEEEEvvEEEEvNT_6ParamsE,"ax",@progbits
	.align	128
.text._ZN7cutlass13device_kernelINS_4gemm6kernel13GemmUniversalIN4cute5tupleIJiiiiEEENS1_10collective13CollectiveMmaINS1_34MainloopSm90TmaGmmaWarpSpecializedILi4ENS5_IJNS4_1CILi1EEESB_SB_EEENS1_35KernelTmaWarpSpecializedCooperativeEEENS5_IJNSA_ILi256EEESF_NSA_ILi64EEEEEENS_6half_tENS5_IJlSB_lEEESI_SJ_NS4_8TiledMMAINS4_8MMA_AtomIJNS4_4SM904GMMA26MMA_64x256x16_F32F16F16_SSILNSN_5MajorE0ELSP_0ELNSN_7ScaleInE1ELSQ_1EEEEEENS4_6LayoutINS5_IJNSA_ILi2EEESB_SB_EEENS5_IJSB_NSA_ILi0EEESW_EEEEENS5_IJNS4_10UnderscoreESZ_SZ_EEEEENS4_13SM90_TMA_LOADENS4_14ComposedLayoutINS4_7SwizzleILi3ELi4ELi3EEENS4_18smem_ptr_flag_bitsILi16EEENST_INS5_IJNSA_ILi8EEESG_EEENS5_IJSG_SB_EEEEEEEvNS4_8identityES12_S1C_vS1D_EENS_8epilogue10collective6detail29Sm90TmaWarpSpecializedAdapterINS1G_15DefaultEpilogueISI_SJ_SJ_NS1F_6thread17LinearCombinationISI_Li1EffLNS1K_9ScaleType4KindE0ELNS_15FloatRoundStyleE2ESI_EENS1_15EpilogueDefaultEEEEEvvEEEEvNT_6ParamsE:
        .type           _ZN7cutlass13device_kernelINS_4gemm6kernel13GemmUniversalIN4cute5tupleIJiiiiEEENS1_10collective13CollectiveMmaINS1_34MainloopSm90TmaGmmaWarpSpecializedILi4ENS5_IJNS4_1CILi1EEESB_SB_EEENS1_35KernelTmaWarpSpecializedCooperativeEEENS5_IJNSA_ILi256EEESF_NSA_ILi64EEEEEENS_6half_tENS5_IJlSB_lEEESI_SJ_NS4_8TiledMMAINS4_8MMA_AtomIJNS4_4SM904GMMA26MMA_64x256x16_F32F16F16_SSILNSN_5MajorE0ELSP_0ELNSN_7ScaleInE1ELSQ_1EEEEEENS4_6LayoutINS5_IJNSA_ILi2EEESB_SB_EEENS5_IJSB_NSA_ILi0EEESW_EEEEENS5_IJNS4_10UnderscoreESZ_SZ_EEEEENS4_13SM90_TMA_LOADENS4_14ComposedLayoutINS4_7SwizzleILi3ELi4ELi3EEENS4_18smem_ptr_flag_bitsILi16EEENST_INS5_IJNSA_ILi8EEESG_EEENS5_IJSG_SB_EEEEEEEvNS4_8identityES12_S1C_vS1D_EENS_8epilogue10collective6detail29Sm90TmaWarpSpecializedAdapterINS1G_15DefaultEpilogueISI_SJ_SJ_NS1F_6thread17LinearCombinationISI_Li1EffLNS1K_9ScaleType4KindE0ELNS_15FloatRoundStyleE2ESI_EENS1_15EpilogueDefaultEEEEEvvEEEEvNT_6ParamsE,@function
        .size           _ZN7cutlass13device_kernelINS_4gemm6kernel13GemmUniversalIN4cute5tupleIJiiiiEEENS1_10collective13CollectiveMmaINS1_34MainloopSm90TmaGmmaWarpSpecializedILi4ENS5_IJNS4_1CILi1EEESB_SB_EEENS1_35KernelTmaWarpSpecializedCooperativeEEENS5_IJNSA_ILi256EEESF_NSA_ILi64EEEEEENS_6half_tENS5_IJlSB_lEEESI_SJ_NS4_8TiledMMAINS4_8MMA_AtomIJNS4_4SM904GMMA26MMA_64x256x16_F32F16F16_SSILNSN_5MajorE0ELSP_0ELNSN_7ScaleInE1ELSQ_1EEEEEENS4_6LayoutINS5_IJNSA_ILi2EEESB_SB_EEENS5_IJSB_NSA_ILi0EEESW_EEEEENS5_IJNS4_10UnderscoreESZ_SZ_EEEEENS4_13SM90_TMA_LOADENS4_14ComposedLayoutINS4_7SwizzleILi3ELi4ELi3EEENS4_18smem_ptr_flag_bitsILi16EEENST_INS5_IJNSA_ILi8EEESG_EEENS5_IJSG_SB_EEEEEEEvNS4_8identityES12_S1C_vS1D_EENS_8epilogue10collective6detail29Sm90TmaWarpSpecializedAdapterINS1G_15DefaultEpilogueISI_SJ_SJ_NS1F_6thread17LinearCombinationISI_Li1EffLNS1K_9ScaleType4KindE0ELNS_15FloatRoundStyleE2ESI_EENS1_15EpilogueDefaultEEEEEvvEEEEvNT_6ParamsE,(.L_x_576 - _ZN7cutlass13device_kernelINS_4gemm6kernel13GemmUniversalIN4cute5tupleIJiiiiEEENS1_10collective13CollectiveMmaINS1_34MainloopSm90TmaGmmaWarpSpecializedILi4ENS5_IJNS4_1CILi1EEESB_SB_EEENS1_35KernelTmaWarpSpecializedCooperativeEEENS5_IJNSA_ILi256EEESF_NSA_ILi64EEEEEENS_6half_tENS5_IJlSB_lEEESI_SJ_NS4_8TiledMMAINS4_8MMA_AtomIJNS4_4SM904GMMA26MMA_64x256x16_F32F16F16_SSILNSN_5MajorE0ELSP_0ELNSN_7ScaleInE1ELSQ_1EEEEEENS4_6LayoutINS5_IJNSA_ILi2EEESB_SB_EEENS5_IJSB_NSA_ILi0EEESW_EEEEENS5_IJNS4_10UnderscoreESZ_SZ_EEEEENS4_13SM90_TMA_LOADENS4_14ComposedLayoutINS4_7SwizzleILi3ELi4ELi3EEENS4_18smem_ptr_flag_bitsILi16EEENST_INS5_IJNSA_ILi8EEESG_EEENS5_IJSG_SB_EEEEEEEvNS4_8identityES12_S1C_vS1D_EENS_8epilogue10collective6detail29Sm90TmaWarpSpecializedAdapterINS1G_15DefaultEpilogueISI_SJ_SJ_NS1F_6thread17LinearCombinationISI_Li1EffLNS1K_9ScaleType4KindE0ELNS_15FloatRoundStyleE2ESI_EENS1_15EpilogueDefaultEEEEEvvEEEEvNT_6ParamsE)
        .other          _ZN7cutlass13device_kernelINS_4gemm6kernel13GemmUniversalIN4cute5tupleIJiiiiEEENS1_10collective13CollectiveMmaINS1_34MainloopSm90TmaGmmaWarpSpecializedILi4ENS5_IJNS4_1CILi1EEESB_SB_EEENS1_35KernelTmaWarpSpecializedCooperativeEEENS5_IJNSA_ILi256EEESF_NSA_ILi64EEEEEENS_6half_tENS5_IJlSB_lEEESI_SJ_NS4_8TiledMMAINS4_8MMA_AtomIJNS4_4SM904GMMA26MMA_64x256x16_F32F16F16_SSILNSN_5MajorE0ELSP_0ELNSN_7ScaleInE1ELSQ_1EEEEEENS4_6LayoutINS5_IJNSA_ILi2EEESB_SB_EEENS5_IJSB_NSA_ILi0EEESW_EEEEENS5_IJNS4_10UnderscoreESZ_SZ_EEEEENS4_13SM90_TMA_LOADENS4_14ComposedLayoutINS4_7SwizzleILi3ELi4ELi3EEENS4_18smem_ptr_flag_bitsILi16EEENST_INS5_IJNSA_ILi8EEESG_EEENS5_IJSG_SB_EEEEEEEvNS4_8identityES12_S1C_vS1D_EENS_8epilogue10collective6detail29Sm90TmaWarpSpecializedAdapterINS1G_15DefaultEpilogueISI_SJ_SJ_NS1F_6thread17LinearCombinationISI_Li1EffLNS1K_9ScaleType4KindE0ELNS_15FloatRoundStyleE2ESI_EENS1_15EpilogueDefaultEEEEEvvEEEEvNT_6ParamsE,@"STO_CUDA_ENTRY STV_DEFAULT"
_ZN7cutlass13device_kernelINS_4gemm6kernel13GemmUniversalIN4cute5tupleIJiiiiEEENS1_10collective13CollectiveMmaINS1_34MainloopSm90TmaGmmaWarpSpecializedILi4ENS5_IJNS4_1CILi1EEESB_SB_EEENS1_35KernelTmaWarpSpecializedCooperativeEEENS5_IJNSA_ILi256EEESF_NSA_ILi64EEEEEENS_6half_tENS5_IJlSB_lEEESI_SJ_NS4_8TiledMMAINS4_8MMA_AtomIJNS4_4SM904GMMA26MMA_64x256x16_F32F16F16_SSILNSN_5MajorE0ELSP_0ELNSN_7ScaleInE1ELSQ_1EEEEEENS4_6LayoutINS5_IJNSA_ILi2EEESB_SB_EEENS5_IJSB_NSA_ILi0EEESW_EEEEENS5_IJNS4_10UnderscoreESZ_SZ_EEEEENS4_13SM90_TMA_LOADENS4_14ComposedLayoutINS4_7SwizzleILi3ELi4ELi3EEENS4_18smem_ptr_flag_bitsILi16EEENST_INS5_IJNSA_ILi8EEESG_EEENS5_IJSG_SB_EEEEEEEvNS4_8identityES12_S1C_vS1D_EENS_8epilogue10collective6detail29Sm90TmaWarpSpecializedAdapterINS1G_15DefaultEpilogueISI_SJ_SJ_NS1F_6thread17LinearCombinationISI_Li1EffLNS1K_9ScaleType4KindE0ELNS_15FloatRoundStyleE2ESI_EENS1_15EpilogueDefaultEEEEEvvEEEEvNT_6ParamsE:
[----:B------:R-:W0:Y:S02]  /*0000*/  LDC R1, c[0x0][0x28] ;  /* 0x00000a00ff017b82 */ /* 0x000e240000000800 */
[----:B0-----:R-:W-:Y:S01]  /*0010*/  VIADD R1, R1, 0xfffff878 ;  /* 0xfffff87801017836 */ /* 0x001fe20000000000 */
[----:B------:R-:W0:Y:S01]  /*0020*/  S2R R2, SR_TID.X ;  /* 0x0000000000027919 */ /* 0x000e220000002100 */
[----:B------:R-:W-:Y:S01]  /*0030*/  ELECT P0, URZ, PT ;  /* 0x00000000003f782f */ /* 0x000fe20003800000 */
[----:B------:R-:W-:Y:S01]  /*0040*/  BSSY B0, `(.L_x_0) ;  /* 0x0000015000007945 */ /* 0x000fe20003800000 */
[--C-:B0-----:R-:W-:Y:S02]  /*0050*/  SHF.R.U32.HI R0, RZ, 0x5, R2.reuse ;  /* 0x00000005ff007819 */ /* 0x101fe40000011602 */
[----:B------:R-:W-:-:S03]  /*0060*/  SHF.R.U32.HI R160, RZ, 0x7, R2 ;  /* 0x00000007ffa07819 */ /* 0x000fc60000011602 */
[----:B------:R-:W0:Y:S04]  /*0070*/  SHFL.IDX PT, R3, R0, RZ, 0x1f ;  /* 0x00001fff00037589 */ /* 0x000e2800000e0000 */
[----:B------:R-:W1:Y:S01]  /*0080*/  SHFL.IDX PT, R2, R160, RZ, 0x1f ;  /* 0x00001fffa0027589 */ /* 0x000e6200000e0000 */
[----:B0-----:R-:W-:Y:S02]  /*0090*/  R2UR UR10, R3 ;  /* 0x00000000030a72ca */ /* 0x001fe400000e0000 */
[----:B-1----:R-:W-:-:S11]  /*00a0*/  R2UR UR5, R2 ;  /* 0x00000000020572ca */ /* 0x002fd600000e0000 */
[----:B------:R-:W-:Y:S02]  /*00b0*/  USHF.R.S32.HI UR4, URZ, 0x1f, UR10 ;  /* 0x0000001f3f047899 */ /* 0x000fe4000801140a */
[----:B------:R-:W-:Y:S02]  /*00c0*/  ISETP.NE.OR P0, PT, RZ, UR10, !P0 ;  /* 0x0000000aff007c0c */ /* 0x000fe4000c705670 */
[----:B------:R-:W-:-:S04]  /*00d0*/  ULEA.HI UR4, UR4, UR10, URZ, 0x2 ;  /* 0x0000000a04047291 */ /* 0x000fc8000f8f103f */
[----:B------:R-:W-:-:S04]  /*00e0*/  ULOP3.LUT UR4, UR4, 0xfffffffc, URZ, 0xc0, !UPT ;  /* 0xfffffffc04047892 */ /* 0x000fc8000f8ec03f */
[----:B------:R-:W-:-:S03]  /*00f0*/  UIADD3 UR10, UR10, -UR4, URZ ;  /* 0x800000040a0a7290 */ /* 0x000fc6000fffe03f */
[----:B------:R-:W-:Y:S09]  /*0100*/  @P0 BRA `(.L_x_1) ;  /* 0x0000000000200947 */ /* 0x000ff20003800000 */
[----:B------:R-:W-:Y:S02]  /*0110*/  ULDC.64 UR6, c[0x0][0x198] ;  /* 0x0000660000067ab9 */ /* 0x000fe40000000a00 */
[----:B------:R-:W-:Y:S02]  /*0120*/  UIADD3 UR8, UP0, UR6, 0xf0, URZ ;  /* 0x000000f006087890 */ /* 0x000fe4000ff1e03f */
[----:B------:R-:W-:Y:S02]  /*0130*/  UIADD3 UR6, UP1, UR6, 0x1f0, URZ ;  /* 0x000001f006067890 */ /* 0x000fe4000ff3e03f */
[----:B------:R-:W-:Y:S02]  /*0140*/  UIADD3.X UR9, URZ, UR7, URZ, UP0, !UPT ;  /* 0x000000073f097290 */ /* 0x000fe400087fe43f */
[----:B------:R-:W-:-:S07]  /*0150*/  UIADD3.X UR7, URZ, UR7, URZ, UP1, !UPT ;  /* 0x000000073f077290 */ /* 0x000fce0008ffe43f */
[----:B------:R0:W-:Y:S02]  /*0160*/  UTMACCTL.PF [UR8] ;  /* 0x00000000080079b9 */ /* 0x0001e40008040000 */
[----:B------:R0:W-:Y:S02]  /*0170*/  UTMACCTL.PF [UR6] ;  /* 0x00000000060079b9 */ /* 0x0001e40008040000 */
[----:B0-----:R-:W-:Y:S01]  /*0180*/  NOP ;  /* 0x0000000000007918 */ /* 0x001fe20000000000 */
.L_x_1:
[----:B------:R-:W-:Y:S05]  /*0190*/  BSYNC B0 ;  /* 0x0000000000007941 */ /* 0x000fea0003800000 */
.L_x_0:
[----:B------:R-:W0:Y:S01]  /*01a0*/  SHFL.IDX PT, R2, R0, RZ, 0x1f ;  /* 0x00001fff00027589 */ /* 0x000e2200000e0000 */
[----:B------:R-:W-:Y:S01]  /*01b0*/  UISETP.NE.AND UP0, UPT, UR10, 0x3, UPT ;  /* 0x000000030a00788c */ /* 0x000fe2000bf05270 */
[----:B------:R-:W-:Y:S01]  /*01c0*/  ISETP.NE.AND P1, PT, RZ, UR5, PT ;  /* 0x00000005ff007c0c */ /* 0x000fe2000bf25270 */
[----:B------:R-:W-:Y:S02]  /*01d0*/  UIADD3 UR18, UR5, -0x1, URZ ;  /* 0xffffffff05127890 */ /* 0x000fe4000fffe03f */
[----:B------:R-:W-:Y:S02]  /*01e0*/  UISETP.EQ.OR UP0, UPT, UR10, URZ, !UP0 ;  /* 0x0000003f0a00728c */ /* 0x000fe4000c702670 */
[----:B------:R-:W-:Y:S02]  /*01f0*/  UISETP.GE.U32.AND UP1, UPT, UR18, 0x2, UPT ;  /* 0x000000021200788c */ /* 0x000fe4000bf26070 */
[----:B------:R-:W-:-:S04]  /*0200*/  UISETP.EQ.AND UP0, UPT, UR5, URZ, UP0 ;  /* 0x0000003f0500728c */ /* 0x000fc80008702270 */
[----:B------:R-:W-:-:S04]  /*0210*/  USEL UR40, URZ, 0x1, !UP0 ;  /* 0x000000013f287887 */ /* 0x000fc8000c000000 */
[----:B------:R-:W-:Y:S01]  /*0220*/  USEL UR40, UR40, 0x2, UP1 ;  /* 0x0000000228287887 */ /* 0x000fe20008800000 */
[----:B0-----:R-:W-:-:S13]  /*0230*/  ISETP.NE.AND P0, PT, R2, RZ, PT ;  /* 0x000000ff0200720c */ /* 0x001fda0003f05270 */
[----:B------:R-:W-:Y:S05]  /*0240*/  @P0 BRA `(.L_x_2) ;  /* 0x0000000000580947 */ /* 0x000fea0003800000 */
[----:B------:R-:W0:Y:S01]  /*0250*/  S2UR UR8, SR_CgaCtaId ;  /* 0x00000000000879c3 */ /* 0x000e220000008800 */
[----:B------:R-:W-:Y:S01]  /*0260*/  UMOV UR4, 0x400 ;  /* 0x0000040000047882 */ /* 0x000fe20000000000 */
[----:B------:R-:W-:Y:S01]  /*0270*/  UMOV UR5, 0x1 ;  /* 0x0000000100057882 */ /* 0x000fe20000000000 */
[----:B------:R-:W-:Y:S01]  /*0280*/  UMOV UR6, 0x100 ;  /* 0x0000010000067882 */ /* 0x000fe20000000000 */
[----:B------:R-:W-:Y:S01]  /*0290*/  ELECT P0, URZ, PT ;  /* 0x00000000003f782f */ /* 0x000fe20003800000 */
[----:B------:R-:W-:-:S04]  /*02a0*/  UIADD3 UR6, -UR6, 0x100000, URZ ;  /* 0x0010000006067890 */ /* 0x000fc8000fffe13f */
[----:B------:R-:W-:Y:S02]  /*02b0*/  USHF.L.U32 UR7, UR6, 0xb, URZ ;  /* 0x0000000b06077899 */ /* 0x000fe4000800063f */
[----:B------:R-:W-:Y:S02]  /*02c0*/  USHF.L.U32 UR6, UR6, 0x1, URZ ;  /* 0x0000000106067899 */ /* 0x000fe4000800063f */
[----:B0-----:R-:W-:Y:S02]  /*02d0*/  ULEA UR8, UR8, UR4, 0x18 ;  /* 0x0000000408087291 */ /* 0x001fe4000f8ec03f */
[----:B------:R-:W-:-:S04]  /*02e0*/  UIADD3 UR4, -UR5, 0x100000, URZ ;  /* 0x0010000005047890 */ /* 0x000fc8000fffe13f */
[----:B------:R-:W-:Y:S02]  /*02f0*/  USHF.L.U32 UR5, UR4, 0xb, URZ ;  /* 0x0000000b04057899 */ /* 0x000fe4000800063f */
[----:B------:R-:W-:Y:S01]  /*0300*/  USHF.L.U32 UR4, UR4, 0x1, URZ ;  /* 0x0000000104047899 */ /* 0x000fe2000800063f */
[----:B------:R-:W0:Y:S11]  /*0310*/  FENCE.VIEW.ASYNC.S ;  /* 0x00000000000073c6 */ /* 0x000e360000000000 */
[----:B0-----:R0:W1:Y:S01]  /*0320*/  SYNCS.EXCH.64 URZ, [UR8], UR4 ;  /* 0x00000004083f75b2 */ /* 0x0010620008000100 */
[----:B------:R0:W2:Y:S01]  /*0330*/  SYNCS.EXCH.64 URZ, [UR8+0x20], UR6 ;  /* 0x00002006083f75b2 */ /* 0x0000a20008000100 */
[----:B------:R0:W3:Y:S01]  /*0340*/  SYNCS.EXCH.64 URZ, [UR8+0x8], UR4 ;  /* 0x00000804083f75b2 */ /* 0x0000e20008000100 */
[----:B------:R0:W4:Y:S01]  /*0350*/  SYNCS.EXCH.64 URZ, [UR8+0x28], UR6 ;  /* 0x00002806083f75b2 */ /* 0x0001220008000100 */
[----:B------:R0:W0:Y:S01]  /*0360*/  SYNCS.EXCH.64 URZ, [UR8+0x10], UR4 ;  /* 0x00001004083f75b2 */ /* 0x0000220008000100 */
[----:B------:R0:W0:Y:S01]  /*0370*/  SYNCS.EXCH.64 URZ, [UR8+0x30], UR6 ;  /* 0x00003006083f75b2 */ /* 0x0000220008000100 */
[----:B------:R0:W0:Y:S01]  /*0380*/  SYNCS.EXCH.64 URZ, [UR8+0x18], UR4 ;  /* 0x00001804083f75b2 */ /* 0x0000220008000100 */
[----:B------:R0:W0:Y:S01]  /*0390*/  SYNCS.EXCH.64 URZ, [UR8+0x38], UR6 ;  /* 0x00003806083f75b2 */ /* 0x0000220008000100 */
[----:B------:R-:W-:Y:S01]  /*03a0*/  NOP ;  /* 0x0000000000007918 */ /* 0x000fe20000000000 */
.L_x_2:
[----:B------:R-:W5:Y:S01]  /*03b0*/  SHFL.IDX PT, R0, R0, RZ, 0x1f ;  /* 0x00001fff00007589 */ /* 0x000f6200000e0000 */
[----:B------:R-:W-:Y:S01]  /*03c0*/  ELECT P0, URZ, PT ;  /* 0x00000000003f782f */ /* 0x000fe20003800000 */
[----:B------:R-:W1:Y:S01]  /*03d0*/  S2UR UR17, SR_CTAID.Y ;  /* 0x00000000001179c3 */ /* 0x000e620000002600 */
[----:B0-----:R-:W-:Y:S01]  /*03e0*/  ULDC UR5, c[0x0][0x65c] ;  /* 0x0001970000057ab9 */ /* 0x001fe20000000800 */
[----:B------:R-:W-:Y:S01]  /*03f0*/  UMOV UR12, 0x20 ;  /* 0x00000020000c7882 */ /* 0x000fe20000000000 */
[----:B------:R-:W-:Y:S01]  /*0400*/  UISETP.NE.AND UP2, UPT, UR5, 0x1, UPT ;  /* 0x000000010500788c */ /* 0x000fe2000bf45270 */
[----:B------:R-:W-:Y:S01]  /*0410*/  NOP ;  /* 0x0000000000007918 */ /* 0x000fe20000000000 */
[----:B------:R-:W-:Y:S02]  /*0420*/  NOP ;  /* 0x0000000000007918 */ /* 0x000fe40000000000 */
[----:B------:R-:W-:Y:S01]  /*0430*/  UP2UR UR45, UPR, URZ, 0x4 ;  /* 0x000000043f2d7883 */ /* 0x000fe20008000000 */
[----:B------:R-:W0:Y:S01]  /*0440*/  S2UR UR4, SR_CTAID.X ;  /* 0x00000000000479c3 */ /* 0x000e220000002500 */
[----:B------:R-:W-:-:S02]  /*0450*/  PLOP3.LUT P2, PT, PT, PT, UP2, 0x80, 0x0 ;  /* 0x000000000000781c */ /* 0x000fc40003f4f028 */
[----:B------:R-:W-:Y:S02]  /*0460*/  PLOP3.LUT P4, PT, PT, PT, UP2, 0x80, 0x0 ;  /* 0x000000000000781c */ /* 0x000fe40003f8f028 */
[----:B------:R-:W-:Y:S01]  /*0470*/  PLOP3.LUT P3, PT, PT, PT, UP2, 0x80, 0x0 ;  /* 0x000000000000781c */ /* 0x000fe20003f6f028 */
[----:B------:R-:W-:Y:S01]  /*0480*/  @UP2 ULDC UR14, c[0x0][0x10] ;  /* 0x00000400000e2ab9 */ /* 0x000fe20000000800 */
[----:B------:R-:W-:Y:S01]  /*0490*/  @UP2 UMOV UR9, URZ ;  /* 0x0000003f00092c82 */ /* 0x000fe20008000000 */
[----:B------:R-:W-:Y:S01]  /*04a0*/  @!UP2 ULDC UR11, c[0x0][0xc] ;  /* 0x00000300000baab9 */ /* 0x000fe20000000800 */
[----:B-----5:R-:W-:Y:S01]  /*04b0*/  ISETP.NE.OR P0, PT, R0, RZ, !P0 ;  /* 0x000000ff0000720c */ /* 0x020fe20004705670 */
[----:B-1----:R-:W-:Y:S02]  /*04c0*/  @UP2 UMOV UR7, UR17 ;  /* 0x0000001100072c82 */ /* 0x002fe40008000000 */
[----:B------:R-:W-:Y:S01]  /*04d0*/  @UP2 UMOV UR8, UR7 ;  /* 0x0000000700082c82 */ /* 0x000fe20008000000 */
[----:B------:R-:W-:Y:S01]  /*04e0*/  @!UP2 UMOV UR7, UR17 ;  /* 0x000000110007ac82 */ /* 0x000fe20008000000 */
[----:B0-----:R-:W-:-:S08]  /*04f0*/  @UP2 UIMAD.WIDE.U32 UR14, UR4, UR14, UR8 ;  /* 0x0000000e040e22a5 */ /* 0x001fd0000f8e0008 */
[----:B------:R-:W-:Y:S01]  /*0500*/  VOTEU.ALL UP0, P0 ;  /* 0x00000000003f7886 */ /* 0x000fe20000000000 */
[----:B------:R-:W-:Y:S01]  /*0510*/  VOTEU.ALL UP1, P0 ;  /* 0x00000000003f7886 */ /* 0x000fe20000020000 */
[----:B------:R-:W-:-:S03]  /*0520*/  IMAD.U32 R2, RZ, RZ, UR14 ;  /* 0x0000000eff027e24 */ /* 0x000fc6000f8e00ff */
[----:B------:R-:W0:Y:S01]  /*0530*/  @!UP0 S2UR UR6, SR_CgaCtaId ;  /* 0x00000000000689c3 */ /* 0x000e220000008800 */
[----:B------:R-:W-:Y:S01]  /*0540*/  @!UP0 UMOV UR5, 0x400 ;  /* 0x0000040000058882 */ /* 0x000fe20000000000 */
[----:B------:R-:W-:-:S04]  /*0550*/  @!UP0 UIADD3 UR12, -UR12, 0x100000, URZ ;  /* 0x001000000c0c8890 */ /* 0x000fc8000fffe13f */
[----:B------:R-:W-:Y:S02]  /*0560*/  @!UP0 USHF.L.U32 UR13, UR12, 0xb, URZ ;  /* 0x0000000b0c0d8899 */ /* 0x000fe4000800063f */
[----:B------:R-:W-:Y:S01]  /*0570*/  @!UP0 USHF.L.U32 UR12, UR12, 0x1, URZ ;  /* 0x000000010c0c8899 */ /* 0x000fe2000800063f */
[----:B------:R-:W-:Y:S01]  /*0580*/  IMAD.U32 R3, RZ, RZ, UR15 ;  /* 0x0000000fff037e24 */ /* 0x000fe2000f8e00ff */
[----:B0-----:R-:W-:Y:S01]  /*0590*/  @!UP0 ULEA UR16, UR6, UR5, 0x18 ;  /* 0x0000000506108291 */ /* 0x001fe2000f8ec03f */
[----:B------:R-:W-:Y:S01]  /*05a0*/  VOTEU.ALL UP0, P0 ;  /* 0x00000000003f7886 */ /* 0x000fe20000000000 */
[----:B------:R-:W-:Y:S01]  /*05b0*/  PLOP3.LUT P0, PT, PT, PT, UP2, 0x80, 0x0 ;  /* 0x000000000000781c */ /* 0x000fe20003f0f028 */
[----:B------:R-:W-:Y:S01]  /*05c0*/  UMOV UR5, URZ ;  /* 0x0000003f00057c82 */ /* 0x000fe20008000000 */
[----:B------:R-:W-:Y:S01]  /*05d0*/  @UP2 UMOV UR6, URZ ;  /* 0x0000003f00062c82 */ /* 0x000fe20008000000 */
[----:B------:R-:W-:Y:S02]  /*05e0*/  @!UP2 UIMAD.WIDE.U32 UR8, UR11, UR7, UR4 ;  /* 0x000000070b08a2a5 */ /* 0x000fe4000f8e0004 */
[----:B------:R-:W-:-:S04]  /*05f0*/  @UP2 UIADD3 UR6, UR15, UR6, URZ ;  /* 0x000000060f062290 */ /* 0x000fc8000fffe03f */
[----:B------:R-:W-:Y:S01]  /*0600*/  IMAD.U32 R5, RZ, RZ, UR9 ;  /* 0x00000009ff057e24 */ /* 0x000fe2000f8e00ff */
[----:B------:R-:W0:Y:S02]  /*0610*/  FENCE.VIEW.ASYNC.S ;  /* 0x00000000000073c6 */ /* 0x000e240000000000 */
[----:B0-----:R0:W2:Y:S01]  /*0620*/  @!UP0 SYNCS.EXCH.64 URZ, [UR16+0x50], UR12 ;  /* 0x0000500c103f85b2 */ /* 0x0010a20008000100 */
[----:B------:R-:W-:Y:S01]  /*0630*/  @P2 IMAD.U32 R6, RZ, RZ, UR6 ;  /* 0x00000006ff062e24 */ /* 0x000fe2000f8e00ff */
[----:B------:R-:W-:Y:S01]  /*0640*/  MOV R4, UR8 ;  /* 0x0000000800047c02 */ /* 0x000fe20008000f00 */
[----:B------:R-:W-:Y:S01]  /*0650*/  @!P4 IMAD.MOV.U32 R6, RZ, RZ, R5 ;  /* 0x000000ffff06c224 */ /* 0x000fe200078e0005 */
[----:B------:R-:W-:Y:S01]  /*0660*/  @P0 MOV R7, R2 ;  /* 0x0000000200070202 */ /* 0x000fe20000000f00 */
[----:B------:R-:W-:Y:S02]  /*0670*/  IMAD.U32 R2, RZ, RZ, UR8 ;  /* 0x00000008ff027e24 */ /* 0x000fe4000f8e00ff */
[----:B------:R-:W-:Y:S01]  /*0680*/  IMAD.U32 R3, RZ, RZ, UR9 ;  /* 0x00000009ff037e24 */ /* 0x000fe2000f8e00ff */
[----:B------:R0:W-:Y:S01]  /*0690*/  STL [R1+0x200], R6 ;  /* 0x0002000601007387 */ /* 0x0001e20000100800 */
[----:B------:R-:W-:-:S05]  /*06a0*/  @!P3 IMAD.MOV.U32 R7, RZ, RZ, R2 ;  /* 0x000000ffff07b224 */ /* 0x000fca00078e0002 */
[----:B------:R0:W-:Y:S01]  /*06b0*/  STL [R1+0x204], R7 ;  /* 0x0002040701007387 */ /* 0x0001e20000100800 */
[----:B------:R0:W2:Y:S01]  /*06c0*/  @!UP1 SYNCS.EXCH.64 URZ, [UR16+0x58], UR12 ;  /* 0x0000580c103f95b2 */ /* 0x0000a20008000100 */
[----:B------:R-:W-:Y:S01]  /*06d0*/  NOP ;  /* 0x0000000000007918 */ /* 0x000fe20000000000 */
[----:B--234-:R-:W-:Y:S06]  /*06e0*/  BAR.SYNC.DEFER_BLOCKING 0x0 ;  /* 0x0000000000007b1d */ /* 0x01cfec0000010000 */
[----:B------:R-:W-:Y:S05]  /*06f0*/  @!P1 BRA `(.L_x_3) ;  /* 0x00000198000c9947 */ /* 0x000fea0003800000 */
[----:B------:R-:W-:-:S06]  /*0700*/  UISETP.GT.U32.AND UP0, UPT, UR18, 0x1, UPT ;  /* 0x000000011200788c */ /* 0x000fcc000bf04070 */
[----:B------:R-:W-:-:S13]  /*0710*/  PLOP3.LUT P0, PT, PT, PT, UP0, 0x80, 0x0 ;  /* 0x000000000000781c */ /* 0x000fda0003f0f008 */
[----:B0-----:R-:W-:Y:S05]  /*0720*/  @P0 EXIT ;  /* 0x000000000000094d */ /* 0x001fea0003800000 */
[----:B------:R-:W-:Y:S01]  /*0730*/  ULDC.64 UR8, c[0x0][0x650] ;  /* 0x0001940000087ab9 */ /* 0x000fe20000000a00 */
[----:B------:R-:W-:Y:S01]  /*0740*/  UMOV UR41, 0xffffffff ;  /* 0xffffffff00297882 */ /* 0x000fe20000000000 */
[----:B------:R-:W-:Y:S01]  /*0750*/  ISETP.GE.U32.AND P0, PT, R7, UR8, PT ;  /* 0x0000000807007c0c */ /* 0x000fe2000bf06070 */
[----:B------:R-:W-:Y:S01]  /*0760*/  UMOV UR42, 0xffffffff ;  /* 0xffffffff002a7882 */ /* 0x000fe20000000000 */
[----:B------:R-:W-:Y:S01]  /*0770*/  UMOV UR43, 0xffffffff ;  /* 0xffffffff002b7882 */ /* 0x000fe20000000000 */
[----:B------:R-:W-:Y:S02]  /*0780*/  PRMT R0, RZ, 0x7610, R0 ;  /* 0x00007610ff007816 */ /* 0x000fe40000000000 */
[----:B------:R-:W-:-:S13]  /*0790*/  ISETP.GE.U32.AND.EX P0, PT, R6, UR9, PT, P0 ;  /* 0x0000000906007c0c */ /* 0x000fda000bf06100 */
[----:B------:R-:W-:Y:S05]  /*07a0*/  @P0 BRA `(.L_x_4) ;  /* 0x0000000400800947 */ /* 0x000fea0003800000 */
[----:B------:R-:W-:Y:S01]  /*07b0*/  I2FP.F32.U32 R0, UR4 ;  /* 0x0000000400007c45 */ /* 0x000fe20008201000 */
[----:B------:R-:W-:Y:S01]  /*07c0*/  ULDC.64 UR16, c[0x0][0x628] ;  /* 0x00018a0000107ab9 */ /* 0x000fe20000000a00 */
[----:B------:R-:W-:Y:S01]  /*07d0*/  ULDC UR6, c[0x0][0x150] ;  /* 0x0000540000067ab9 */ /* 0x000fe20000000800 */
[----:B------:R-:W-:Y:S01]  /*07e0*/  ISETP.NE.U32.AND P0, PT, RZ, UR16, PT ;  /* 0x00000010ff007c0c */ /* 0x000fe2000bf05070 */
[----:B------:R-:W-:Y:S01]  /*07f0*/  ULDC UR15, c[0x0][0x630] ;  /* 0x00018c00000f7ab9 */ /* 0x000fe20000000800 */
[----:B------:R-:W-:Y:S01]  /*0800*/  FMUL R0, R0, UR6 ;  /* 0x0000000600007c20 */ /* 0x000fe20008400000 */
[----:B------:R-:W-:Y:S01]  /*0810*/  R2UR UR18, R7 ;  /* 0x00000000071272ca */ /* 0x000fe200000e0000 */
[----:B------:R-:W-:Y:S01]  /*0820*/  ULDC UR20, c[0x0][0x154] ;  /* 0x0000550000147ab9 */ /* 0x000fe20000000800 */
[----:B------:R-:W-:Y:S01]  /*0830*/  ISETP.NE.AND.EX P0, PT, RZ, UR17, PT, P0 ;  /* 0x00000011ff007c0c */ /* 0x000fe2000bf05300 */
[----:B------:R0:W1:Y:S01]  /*0840*/  F2I.U32.TRUNC.NTZ R2, R0 ;  /* 0x0000000000027305 */ /* 0x000062000020f000 */
[----:B------:R-:W-:-:S02]  /*0850*/  R2UR UR19, R6 ;  /* 0x00000000061372ca */ /* 0x000fc400000e0000 */
[----:B------:R-:W-:Y:S02]  /*0860*/  R2UR UR8, R7 ;  /* 0x00000000070872ca */ /* 0x000fe400000e0000 */
[----:B------:R-:W-:-:S07]  /*0870*/  R2UR UR9, R6 ;  /* 0x00000000060972ca */ /* 0x000fce00000e0000 */
[----:B0-----:R-:W-:Y:S08]  /*0880*/  @!P0 BRA `(.L_x_5) ;  /* 0x0000000000308947 */ /* 0x001ff00003800000 */
[----:B------:R-:W-:Y:S01]  /*0890*/  R2UR UR8, R7 ;  /* 0x00000000070872ca */ /* 0x000fe200000e0000 */
[----:B------:R-:W-:Y:S01]  /*08a0*/  ULDC UR6, c[0x0][0x634] ;  /* 0x00018d0000067ab9 */ /* 0x000fe20000000800 */
[----:B------:R-:W-:-:S11]  /*08b0*/  R2UR UR14, R6 ;  /* 0x00000000060e72ca */ /* 0x000fd600000e0000 */
[----:B------:R-:W-:-:S04]  /*08c0*/  UIADD3 UR6, UP0, UR8, UR6, URZ ;  /* 0x0000000608067290 */ /* 0x000fc8000ff1e03f */
[----:B------:R-:W-:-:S04]  /*08d0*/  UIADD3.X UR14, URZ, UR14, URZ, UP0, !UPT ;  /* 0x0000000e3f0e7290 */ /* 0x000fc800087fe43f */
[----:B------:R-:W-:-:S04]  /*08e0*/  UIMAD.WIDE.U32 UR8, UR14, UR16, URZ ;  /* 0x000000100e0872a5 */ /* 0x000fc8000f8e003f */
[----:B------:R-:W-:Y:S02]  /*08f0*/  UIMAD.WIDE.U32 UR10, UP0, UR6, UR17, UR8 ;  /* 0x00000011060a72a5 */ /* 0x000fe4000f800008 */
[----:B------:R-:W-:Y:S02]  /*0900*/  UIMAD.WIDE.U32 UR8, UR6, UR16, URZ ;  /* 0x00000010060872a5 */ /* 0x000fe4000f8e003f */
[----:B------:R-:W-:Y:S02]  /*0910*/  UIADD3.X UR13, URZ, URZ, URZ, UP0, !UPT ;  /* 0x0000003f3f0d7290 */ /* 0x000fe400087fe43f */
[----:B------:R-:W-:Y:S01]  /*0920*/  UIADD3 URZ, UP0, UR9, UR10, URZ ;  /* 0x0000000a093f7290 */ /* 0x000fe2000ff1e03f */
[----:B------:R-:W-:-:S03]  /*0930*/  UMOV UR12, UR11 ;  /* 0x0000000b000c7c82 */ /* 0x000fc60008000000 */
[----:B------:R-:W-:-:S12]  /*0940*/  UIMAD.WIDE.U32.X UR8, UR14, UR17, UR12, UP0 ;  /* 0x000000110e0872a5 */ /* 0x000fd800080e040c */
.L_x_5:
[----:B------:R-:W-:Y:S01]  /*0950*/  USHF.R.U64 UR43, UR8, UR15, UR9 ;  /* 0x0000000f082b7299 */ /* 0x000fe20008001209 */
[----:B------:R-:W-:Y:S01]  /*0960*/  I2FP.F32.U32 R0, UR7 ;  /* 0x0000000700007c45 */ /* 0x000fe20008201000 */
[----:B------:R-:W-:Y:S01]  /*0970*/  USHF.R.U32.HI UR5, URZ, UR15, UR9 ;  /* 0x0000000f3f057299 */ /* 0x000fe20008011609 */
[----:B-1----:R-:W-:Y:S01]  /*0980*/  R2UR UR12, R2 ;  /* 0x00000000020c72ca */ /* 0x002fe200000e0000 */
[----:B------:R-:W-:Y:S02]  /*0990*/  UIADD3 UR6, UP0, URZ, -UR43, URZ ;  /* 0x8000002b3f067290 */ /* 0x000fe4000ff1e03f */
[----:B------:R-:W-:Y:S01]  /*09a0*/  FMUL R0, R0, UR20 ;  /* 0x0000001400007c20 */ /* 0x000fe20008400000 */
[----:B------:R-:W-:Y:S01]  /*09b0*/  ULDC.64 UR8, c[0x0][0x620] ;  /* 0x0001880000087ab9 */ /* 0x000fe20000000a00 */
[----:B------:R-:W-:Y:S01]  /*09c0*/  UIADD3.X UR5, URZ, ~UR5, URZ, UP0, !UPT ;  /* 0x800000053f057290 */ /* 0x000fe200087fe43f */
[----:B------:R-:W-:Y:S01]  /*09d0*/  UMOV UR10, UR18 ;  /* 0x00000012000a7c82 */ /* 0x000fe20008000000 */
[----:B------:R-:W-:-:S02]  /*09e0*/  UMOV UR11, UR19 ;  /* 0x00000013000b7c82 */ /* 0x000fc40008000000 */
[----:B------:R-:W-:Y:S01]  /*09f0*/  UIMAD UR5, UR5, UR8, URZ ;  /* 0x00000008050572a4 */ /* 0x000fe2000f8e023f */
[----:B------:R-:W0:Y:S01]  /*0a00*/  F2I.U32.TRUNC.NTZ R0, R0 ;  /* 0x0000000000007305 */ /* 0x000e22000020f000 */
[----:B------:R-:W-:Y:S02]  /*0a10*/  UIMAD.WIDE.U32 UR10, UR6, UR8, UR10 ;  /* 0x00000008060a72a5 */ /* 0x000fe4000f8e000a */
[----:B------:R-:W-:Y:S01]  /*0a20*/  UIMAD UR6, UR6, UR9, UR5 ;  /* 0x00000009060672a4 */ /* 0x000fe2000f8e0205 */
[----:B------:R-:W-:Y:S01]  /*0a30*/  ULDC UR21, c[0x0][0x658] ;  /* 0x0001960000157ab9 */ /* 0x000fe20000000800 */
[----:B------:R-:W-:Y:S02]  /*0a40*/  UMOV UR19, 0xffffffff ;  /* 0xffffffff00137882 */ /* 0x000fe40000000000 */
[----:B------:R-:W-:Y:S01]  /*0a50*/  UIADD3 UR6, UR11, UR6, URZ ;  /* 0x000000060b067290 */ /* 0x000fe2000fffe03f */
[----:B------:R-:W-:Y:S01]  /*0a60*/  ULDC UR15, c[0x0][0x618] ;  /* 0x00018600000f7ab9 */ /* 0x000fe20000000800 */
[----:B------:R-:W-:Y:S01]  /*0a70*/  ULDC.64 UR8, c[0x0][0x640] ;  /* 0x0001900000087ab9 */ /* 0x000fe20000000a00 */
[----:B------:R-:W-:Y:S01]  /*0a80*/  USHF.L.U32 UR11, UR19, UR21, URZ ;  /* 0x00000015130b7299 */ /* 0x000fe2000800063f */
[----:B------:R-:W-:Y:S01]  /*0a90*/  ISETP.NE.U32.AND P0, PT, RZ, UR8, PT ;  /* 0x00000008ff007c0c */ /* 0x000fe2000bf05070 */
[----:B------:R-:W-:-:S02]  /*0aa0*/  USHF.R.U64 UR19, UR10, UR15, UR6 ;  /* 0x0000000f0a137299 */ /* 0x000fc40008001206 */
[----:B------:R-:W-:Y:S01]  /*0ab0*/  USHF.R.U32.HI UR10, URZ, UR15, UR6 ;  /* 0x0000000f3f0a7299 */ /* 0x000fe20008011606 */
[----:B0-----:R-:W-:Y:S01]  /*0ac0*/  R2UR UR14, R0 ;  /* 0x00000000000e72ca */ /* 0x001fe200000e0000 */
[----:B------:R-:W-:Y:S01]  /*0ad0*/  ULDC UR17, c[0x0][0x608] ;  /* 0x0001820000117ab9 */ /* 0x000fe20000000800 */
[----:B------:R-:W-:Y:S01]  /*0ae0*/  ISETP.NE.AND.EX P0, PT, RZ, UR9, PT, P0 ;  /* 0x00000009ff007c0c */ /* 0x000fe2000bf05300 */
[----:B------:R-:W-:Y:S02]  /*0af0*/  USHF.R.U64 UR23, UR19, UR17, UR10 ;  /* 0x0000001113177299 */ /* 0x000fe4000800120a */
[----:B------:R-:W-:Y:S01]  /*0b00*/  USHF.R.U32.HI UR10, URZ, UR17, UR10 ;  /* 0x000000113f0a7299 */ /* 0x000fe2000801160a */
[----:B------:R-:W-:Y:S01]  /*0b10*/  UMOV UR16, 0x1 ;  /* 0x0000000100107882 */ /* 0x000fe20000000000 */
[----:B------:R-:W-:Y:S02]  /*0b20*/  UIADD3 UR12, -UR12, URZ, URZ ;  /* 0x0000003f0c0c7290 */ /* 0x000fe4000fffe13f */
[----:B------:R-:W-:-:S02]  /*0b30*/  USHF.R.U64 UR24, UR23, UR21, UR10 ;  /* 0x0000001517187299 */ /* 0x000fc4000800120a */
[----:B------:R-:W-:Y:S01]  /*0b40*/  USHF.L.U32 UR6, UR16, UR21, URZ ;  /* 0x0000001510067299 */ /* 0x000fe2000800063f */
[----:B------:R-:W-:Y:S01]  /*0b50*/  ULDC UR13, c[0x0][0x144] ;  /* 0x00005100000d7ab9 */ /* 0x000fe20000000800 */
[----:B------:R-:W-:Y:S01]  /*0b60*/  ULDC UR5, c[0x0][0x600] ;  /* 0x0001800000057ab9 */ /* 0x000fe20000000800 */
[----:B------:R-:W-:Y:S02]  /*0b70*/  ULOP3.LUT UR16, URZ, UR11, URZ, 0x33, !UPT ;  /* 0x0000000b3f107292 */ /* 0x000fe4000f8e333f */
[----:B------:R-:W-:Y:S02]  /*0b80*/  USHF.R.U32.HI UR11, URZ, UR21, UR10 ;  /* 0x000000153f0b7299 */ /* 0x000fe4000801160a */
[----:B------:R-:W-:Y:S02]  /*0b90*/  UIADD3 UR18, UR5, -0x1, URZ ;  /* 0xffffffff05127890 */ /* 0x000fe4000fffe03f */
[----:B------:R-:W-:Y:S02]  /*0ba0*/  UIADD3 UR20, -UR14, URZ, URZ ;  /* 0x0000003f0e147290 */ /* 0x000fe4000fffe13f */
[----:B------:R-:W-:Y:S01]  /*0bb0*/  UIMAD UR4, UR13, UR12, UR4 ;  /* 0x0000000c0d0472a4 */ /* 0x000fe2000f8e0204 */
[----:B------:R-:W-:Y:S01]  /*0bc0*/  ULDC UR25, c[0x0][0x148] ;  /* 0x0000520000197ab9 */ /* 0x000fe20000000800 */
[----:B------:R-:W-:Y:S01]  /*0bd0*/  ULDC UR21, c[0x0][0x648] ;  /* 0x0001920000157ab9 */ /* 0x000fe20000000800 */
[----:B------:R-:W-:Y:S01]  /*0be0*/  ULDC UR22, c[0x0][0x638] ;  /* 0x00018e0000167ab9 */ /* 0x000fe20000000800 */
[----:B------:R-:W-:Y:S01]  /*0bf0*/  UMOV UR10, UR24 ;  /* 0x00000018000a7c82 */ /* 0x000fe20008000000 */
[----:B------:R-:W-:Y:S07]  /*0c00*/  @!P0 BRA `(.L_x_6) ;  /* 0x0000000000308947 */ /* 0x000fee0003800000 */
[----:B------:R-:W-:Y:S02]  /*0c10*/  ULDC UR14, c[0x0][0x64c] ;  /* 0x00019300000e7ab9 */ /* 0x000fe40000000800 */
        /* <DEDUP_REMOVED lines=8> */
[----:B------:R-:W-:-:S07]  /*0ca0*/  UIMAD.WIDE.U32.X UR8, UR17, UR9, UR14, UP0 ;  /* 0x00000009110872a5 */ /* 0x000fce00080e040e */
[----:B------:R-:W-:Y:S01]  /*0cb0*/  UMOV UR10, UR8 ;  /* 0x00000008000a7c82 */ /* 0x000fe20008000000 */
[----:B------:R-:W-:-:S05]  /*0cc0*/  UMOV UR11, UR9 ;  /* 0x00000009000b7c82 */ /* 0x000fca0008000000 */
.L_x_6:
[----:B------:R-:W-:Y:S01]  /*0cd0*/  UISETP.NE.AND UP0, UPT, UR45, URZ, UPT ;  /* 0x0000003f2d00728c */ /* 0x000fe2000bf05270 */
[----:B------:R-:W-:Y:S01]  /*0ce0*/  MOV R0, 0x1 ;  /* 0x0000000100007802 */ /* 0x000fe20000000f00 */
[----:B------:R-:W-:Y:S02]  /*0cf0*/  USHF.R.U64 UR8, UR10, UR21, UR11 ;  /* 0x000000150a087299 */ /* 0x000fe4000800120b */
[----:B------:R-:W-:Y:S02]  /*0d00*/  ULOP3.LUT UR16, UR23, UR16, URZ, 0xc0, !UPT ;  /* 0x0000001017107292 */ /* 0x000fe4000f8ec03f */
[----:B------:R-:W-:Y:S02]  /*0d10*/  ULOP3.LUT UR18, UR19, UR18, URZ, 0xc0, !UPT ;  /* 0x0000001213127292 */ /* 0x000fe4000f8ec03f */
[----:B------:R-:W-:-:S03]  /*0d20*/  UIMAD UR16, UR6, UR8, UR16 ;  /* 0x00000008061072a4 */ /* 0x000fc6000f8e0210 */
[----:B------:R-:W-:Y:S02]  /*0d30*/  @UP0 UIMAD UR4, UR25, UR20, UR7 ;  /* 0x00000014190402a4 */ /* 0x000fe4000f8e0207 */
[----:B------:R-:W-:-:S04]  /*0d40*/  UIADD3 UR7, -UR8, URZ, URZ ;  /* 0x0000003f08077290 */ /* 0x000fc8000fffe13f */
[----:B------:R-:W-:-:S03]  /*0d50*/  UIMAD UR6, UR7, UR22, UR24 ;  /* 0x00000016070672a4 */ /* 0x000fc6000f8e0218 */
[----:B------:R-:W-:Y:S01]  /*0d60*/  ULDC UR7, c[0x0][0x610] ;  /* 0x0001840000077ab9 */ /* 0x000fe20000000800 */
[----:B------:R-:W-:Y:S02]  /*0d70*/  UIMAD UR6, UR6, UR5, UR18 ;  /* 0x00000005060672a4 */ /* 0x000fe4000f8e0212 */
[----:B------:R-:W-:-:S04]  /*0d80*/  UIMAD UR4, UR16, UR7, UR4 ;  /* 0x00000007100472a4 */ /* 0x000fc8000f8e0204 */
[----:B------:R-:W-:Y:S02]  /*0d90*/  USEL UR42, UR6, UR4, !UP0 ;  /* 0x00000004062a7287 */ /* 0x000fe4000c000000 */
[----:B------:R-:W-:-:S12]  /*0da0*/  USEL UR41, UR4, UR6, !UP0 ;  /* 0x0000000604297287 */ /* 0x000fd8000c000000 */
.L_x_4:
[----:B------:R-:W-:-:S08]  /*0db0*/  NOP ;  /* 0x0000000000007918 */ /* 0x000fd00000000000 */
[----:B------:R-:W0:Y:S02]  /*0dc0*/  USETMAXREG.TRY_ALLOC.CTAPOOL UP0, 0xf0 ;  /* 0x000000f0000079c8 */ /* 0x000e240008000600 */
[----:B0-----:R-:W-:-:S13]  /*0dd0*/  PLOP3.LUT P0, PT, PT, PT, UP0, 0x80, 0x0 ;  /* 0x000000000000781c */ /* 0x001fda0003f0f008 */
[----:B------:R-:W-:Y:S05]  /*0de0*/  @!P0 BRA `(.L_x_4) ;  /* 0xfffffffc00f08947 */ /* 0x000fea000383ffff */
[----:B------:R-:W-:Y:S01]  /*0df0*/  ULDC.64 UR4, c[0x0][0x598] ;  /* 0x0001660000047ab9 */ /* 0x000fe20000000a00 */
[----:B------:R-:W-:Y:S01]  /*0e00*/  ULDC.64 UR36, c[0x0][0x208] ;  /* 0x0000820000247ab9 */ /* 0x000fe20000000a00 */
[----:B------:R-:W-:-:S04]  /*0e10*/  ISETP.NE.U32.AND P0, PT, RZ, UR4, PT ;  /* 0x00000004ff007c0c */ /* 0x000fc8000bf05070 */
[----:B------:R-:W-:-:S13]  /*0e20*/  ISETP.NE.AND.EX P0, PT, RZ, UR5, PT, P0 ;  /* 0x00000005ff007c0c */ /* 0x000fda000bf05300 */
[----:B------:R-:W-:Y:S05]  /*0e30*/  @!P0 BRA `(.L_x_7) ;  /* 0x00000000001c8947 */ /* 0x000fea0003800000 */
[----:B------:R-:W0:Y:S02]  /*0e40*/  LDC.64 R2, c[0x0][0x598] ;  /* 0x00016600ff027b82 */ /* 0x000e240000000a00 */
[----:B0-----:R-:W2:Y:S02]  /*0e50*/  LDG.E.64 R2, desc[UR36][R2.64] ;  /* 0x0000002402027981 */ /* 0x001ea4000c1e1b00 */
[----:B--2---:R-:W-:-:S04]  /*0e60*/  ISETP.NE.U32.AND P0, PT, R2, RZ, PT ;  /* 0x000000ff0200720c */ /* 0x004fc80003f05070 */
[----:B------:R-:W-:-:S13]  /*0e70*/  ISETP.NE.AND.EX P0, PT, R3, RZ, PT, P0 ;  /* 0x000000ff0300720c */ /* 0x000fda0003f05300 */
[----:B------:R-:W-:Y:S05]  /*0e80*/  @!P0 BRA `(.L_x_7) ;  /* 0x0000000000088947 */ /* 0x000fea0003800000 */
[----:B------:R0:W5:Y:S01]  /*0e90*/  LD.E R2, desc[UR36][R2.64] ;  /* 0x0000002402027980 */ /* 0x000162000c101900 */
[----:B------:R-:W-:Y:S05]  /*0ea0*/  BRA `(.L_x_8) ;  /* 0x0000000000247947 */ /* 0x000fea0003800000 */
.L_x_7:
[----:B------:R-:W-:Y:S02]  /*0eb0*/  ULDC.64 UR4, c[0x0][0x588] ;  /* 0x0001620000047ab9 */ /* 0x000fe40000000a00 */
[----:B------:R-:W-:-:S04]  /*0ec0*/  ISETP.NE.U32.AND P0, PT, RZ, UR4, PT ;  /* 0x00000004ff007c0c */ /* 0x000fc8000bf05070 */
[----:B------:R-:W-:-:S13]  /*0ed0*/  ISETP.NE.AND.EX P0, PT, RZ, UR5, PT, P0 ;  /* 0x00000005ff007c0c */ /* 0x000fda000bf05300 */
[----:B------:R-:W-:Y:S05]  /*0ee0*/  @!P0 BRA `(.L_x_9) ;  /* 0x00000000000c8947 */ /* 0x000fea0003800000 */
[----:B------:R-:W0:Y:S02]  /*0ef0*/  LDC.64 R2, c[0x0][0x588] ;  /* 0x00016200ff027b82 */ /* 0x000e240000000a00 */
[----:B0-----:R1:W5:Y:S01]  /*0f00*/  LDG.E R2, desc[UR36][R2.64] ;  /* 0x0000002402027981 */ /* 0x001362000c1e1900 */
[----:B------:R-:W-:Y:S05]  /*0f10*/  BRA `(.L_x_8) ;  /* 0x0000000000087947 */ /* 0x000fea0003800000 */
.L_x_9:
[----:B------:R-:W-:Y:S02]  /*0f20*/  ULDC UR4, c[0x0][0x580] ;  /* 0x0001600000047ab9 */ /* 0x000fe40000000800 */
[----:B------:R-:W-:-:S07]  /*0f30*/  IMAD.U32 R2, RZ, RZ, UR4 ;  /* 0x00000004ff027e24 */ /* 0x000fce000f8e00ff */
.L_x_8:
[----:B------:R-:W-:Y:S02]  /*0f40*/  ULDC.64 UR4, c[0x0][0x5a0] ;  /* 0x0001680000047ab9 */ /* 0x000fe40000000a00 */
[----:B------:R-:W-:-:S04]  /*0f50*/  ISETP.NE.U32.AND P0, PT, RZ, UR4, PT ;  /* 0x00000004ff007c0c */ /* 0x000fc8000bf05070 */
[----:B------:R-:W-:-:S13]  /*0f60*/  ISETP.NE.AND.EX P0, PT, RZ, UR5, PT, P0 ;  /* 0x00000005ff007c0c */ /* 0x000fda000bf05300 */
[----:B------:R-:W-:Y:S05]  /*0f70*/  @!P0 BRA `(.L_x_10) ;  /* 0x00000000001c8947 */ /* 0x000fea0003800000 */
[----:B------:R-:W2:Y:S02]  /*0f80*/  LDC.64 R4, c[0x0][0x5a0] ;  /* 0x00016800ff047b82 */ /* 0x000ea40000000a00 */
[----:B--2---:R-:W2:Y:S02]  /*0f90*/  LDG.E.64 R4, desc[UR36][R4.64] ;  /* 0x0000002404047981 */ /* 0x004ea4000c1e1b00 */
[----:B--2---:R-:W-:-:S04]  /*0fa0*/  ISETP.NE.U32.AND P0, PT, R4, RZ, PT ;  /* 0x000000ff0400720c */ /* 0x004fc80003f05070 */
[----:B------:R-:W-:-:S13]  /*0fb0*/  ISETP.NE.AND.EX P0, PT, R5, RZ, PT, P0 ;  /* 0x000000ff0500720c */ /* 0x000fda0003f05300 */
[----:B------:R-:W-:Y:S05]  /*0fc0*/  @!P0 BRA `(.L_x_10) ;  /* 0x0000000000088947 */ /* 0x000fea0003800000 */
[----:B------:R2:W5:Y:S01]  /*0fd0*/  LD.E R16, desc[UR36][R4.64] ;  /* 0x0000002404107980 */ /* 0x000562000c101900 */
[----:B------:R-:W-:Y:S05]  /*0fe0*/  BRA `(.L_x_11) ;  /* 0x0000000000247947 */ /* 0x000fea0003800000 */
.L_x_10:
[----:B------:R-:W-:Y:S02]  /*0ff0*/  ULDC.64 UR4, c[0x0][0x590] ;  /* 0x0001640000047ab9 */ /* 0x000fe40000000a00 */
[----:B------:R-:W-:-:S04]  /*1000*/  ISETP.NE.U32.AND P0, PT, RZ, UR4, PT ;  /* 0x00000004ff007c0c */ /* 0x000fc8000bf05070 */
[----:B------:R-:W-:-:S13]  /*1010*/  ISETP.NE.AND.EX P0, PT, RZ, UR5, PT, P0 ;  /* 0x00000005ff007c0c */ /* 0x000fda000bf05300 */
[----:B------:R-:W-:Y:S05]  /*1020*/  @!P0 BRA `(.L_x_12) ;  /* 0x00000000000c8947 */ /* 0x000fea0003800000 */
[----:B------:R-:W2:Y:S02]  /*1030*/  LDC.64 R16, c[0x0][0x590] ;  /* 0x00016400ff107b82 */ /* 0x000ea40000000a00 */
[----:B--2---:R3:W5:Y:S01]  /*1040*/  LDG.E R16, desc[UR36][R16.64] ;  /* 0x0000002410107981 */ /* 0x004762000c1e1900 */
[----:B------:R-:W-:Y:S05]  /*1050*/  BRA `(.L_x_11) ;  /* 0x0000000000087947 */ /* 0x000fea0003800000 */
.L_x_12:
[----:B------:R-:W-:Y:S02]  /*1060*/  ULDC UR4, c[0x0][0x584] ;  /* 0x0001610000047ab9 */ /* 0x000fe40000000800 */
[----:B------:R-:W-:-:S07]  /*1070*/  IMAD.U32 R16, RZ, RZ, UR4 ;  /* 0x00000004ff107e24 */ /* 0x000fce000f8e00ff */
.L_x_11:
[----:B------:R-:W-:-:S13]  /*1080*/  LOP3.LUT P0, RZ, R0, 0xff, RZ, 0xc0, !PT ;  /* 0x000000ff00ff7812 */ /* 0x000fda000780c0ff */
[----:B------:R-:W-:Y:S05]  /*1090*/  @!P0 EXIT ;  /* 0x000000000000894d */ /* 0x000fea0003800000 */
[----:B------:R-:W-:Y:S01]  /*10a0*/  ULDC UR4, c[0x0][0x28c] ;  /* 0x0000a30000047ab9 */ /* 0x000fe20000000800 */
[----:B------:R-:W-:Y:S01]  /*10b0*/  UMOV UR38, URZ ;  /* 0x0000003f00267c82 */ /* 0x000fe20008000000 */
[----:B------:R-:W-:Y:S01]  /*10c0*/  UIADD3 UR4, UR4, 0x3f, URZ ;  /* 0x0000003f04047890 */ /* 0x000fe2000fffe03f */
[----:B------:R-:W-:-:S03]  /*10d0*/  UMOV UR39, URZ ;  /* 0x0000003f00277c82 */ /* 0x000fc60008000000 */
[----:B------:R-:W-:-:S04]  /*10e0*/  USHF.R.S32.HI UR5, URZ, 0x1f, UR4 ;  /* 0x0000001f3f057899 */ /* 0x000fc80008011404 */
[----:B------:R-:W-:-:S04]  /*10f0*/  ULEA.HI UR5, UR5, UR4, URZ, 0x6 ;  /* 0x0000000405057291 */ /* 0x000fc8000f8f303f */
[----:B------:R-:W-:-:S12]  /*1100*/  USHF.R.S32.HI UR44, URZ, 0x6, UR5 ;  /* 0x000000063f2c7899 */ /* 0x000fd80008011405 */
.L_x_540:
[----:B------:R-:W4:Y:S01]  /*1110*/  S2R R0, SR_TID.X ;  /* 0x0000000000007919 */ /* 0x000f220000002100 */
[----:B------:R-:W0:Y:S01]  /*1120*/  S2UR UR6, SR_CgaCtaId ;  /* 0x00000000000679c3 */ /* 0x000e220000008800 */
[----:B------:R-:W-:Y:S02]  /*1130*/  UMOV UR46, 0x400 ;  /* 0x00000400002e7882 */ /* 0x000fe40000000000 */
[----:B0-----:R-:W-:Y:S01]  /*1140*/  ULEA UR46, UR6, UR46, 0x18 ;  /* 0x0000002e062e7291 */ /* 0x001fe2000f8ec03f */
[----:B----4-:R-:W-:-:S04]  /*1150*/  LOP3.LUT R0, R0, 0x80, RZ, 0xc0, !PT ;  /* 0x0000008000007812 */ /* 0x010fc800078ec0ff */
[----:B------:R-:W-:-:S06]  /*1160*/  SHF.R.U32.HI R0, RZ, 0x7, R0 ;  /* 0x00000007ff007819 */ /* 0x000fcc0000011600 */
[----:B------:R-:W0:Y:S02]  /*1170*/  SHFL.IDX PT, R0, R0, RZ, 0x1f ;  /* 0x00001fff00007589 */ /* 0x000e2400000e0000 */
[----:B0-----:R-:W-:-:S13]  /*1180*/  R2UR UR4, R0 ;  /* 0x00000000000472ca */ /* 0x001fda00000e0000 */
[----:B------:R-:W-:-:S04]  /*1190*/  ULEA.HI UR5, UR4, UR4, URZ, 0x1 ;  /* 0x0000000404057291 */ /* 0x000fc8000f8f083f */
[----:B------:R-:W-:-:S04]  /*11a0*/  ULOP3.LUT UR5, UR5, 0x7fffe, URZ, 0xc0, !UPT ;  /* 0x0007fffe05057892 */ /* 0x000fc8000f8ec03f */
[----:B------:R-:W-:-:S03]  /*11b0*/  UIADD3 UR5, UR4, -UR5, URZ ;  /* 0x8000000504057290 */ /* 0x000fc6000fffe03f */
[----:B------:R-:W-:Y:S01]  /*11c0*/  ULDC UR4, c[0x0][0x28c] ;  /* 0x0000a30000047ab9 */ /* 0x000fe20000000800 */
[----:B------:R-:W-:Y:S01]  /*11d0*/  ULEA UR5, UR5, UR46, 0xd ;  /* 0x0000002e05057291 */ /* 0x000fe2000f8e683f */
[----:B------:R-:W-:-:S03]  /*11e0*/  ISETP.LT.AND P0, PT, RZ, UR4, PT ;  /* 0x00000004ff007c0c */ /* 0x000fc6000bf01270 */
[----:B------:R-:W-:-:S04]  /*11f0*/  UIADD3 UR5, UR5, 0x100, URZ ;  /* 0x0000010005057890 */ /* 0x000fc8000fffe03f */
[----:B------:R-:W-:-:S04]  /*1200*/  USHF.R.U32.HI UR5, URZ, 0x4, UR5 ;  /* 0x000000043f057899 */ /* 0x000fc80008011605 */
[----:B------:R-:W-:Y:S02]  /*1210*/  ULOP3.LUT UR47, UR5, 0x3fff, URZ, 0xc0, !UPT ;  /* 0x00003fff052f7892 */ /* 0x000fe4000f8ec03f */
[----:B-1-3--:R-:W-:Y:S10]  /*1220*/  @P0 BRA `(.L_x_13) ;  /* 0x0000000000400947 */ /* 0x00aff40003800000 */
[----:B------:R-:W-:Y:S01]  /*1230*/  MOV R0, 0x0 ;  /* 0x0000000000007802 */ /* 0x000fe20000000f00 */
[----:B------:R-:W-:Y:S01]  /*1240*/  ULDC.64 UR4, c[0x4][0x68] ;  /* 0x01001a0000047ab9 */ /* 0x000fe20000000a00 */
[----:B------:R-:W-:Y:S01]  /*1250*/  ULDC.64 UR6, c[0x4][0x8] ;  /* 0x0100020000067ab9 */ /* 0x000fe20000000a00 */
[----:B--2---:R-:W-:Y:S01]  /*1260*/  IMAD.U32 R4, RZ, RZ, UR4 ;  /* 0x00000004ff047e24 */ /* 0x004fe2000f8e00ff */
[----:B------:R0:W2:Y:S01]  /*1270*/  LDC.64 R14, c[0x4][R0] ;  /* 0x01000000000e7b82 */ /* 0x0000a20000000a00 */
[----:B------:R-:W-:Y:S01]  /*1280*/  MOV R5, UR5 ;  /* 0x0000000500057c02 */ /* 0x000fe20008000f00 */
[----:B------:R-:W-:Y:S01]  /*1290*/  ULDC.64 UR4, c[0x4][0x70] ;  /* 0x01001c0000047ab9 */ /* 0x000fe20000000a00 */
[----:B------:R-:W-:Y:S01]  /*12a0*/  IMAD.U32 R10, RZ, RZ, UR6 ;  /* 0x00000006ff0a7e24 */ /* 0x000fe2000f8e00ff */
[----:B------:R-:W-:Y:S01]  /*12b0*/  MOV R11, UR7 ;  /* 0x00000007000b7c02 */ /* 0x000fe20008000f00 */
[----:B------:R-:W-:Y:S02]  /*12c0*/  IMAD.U32 R6, RZ, RZ, UR4 ;  /* 0x00000004ff067e24 */ /* 0x000fe4000f8e00ff */
[----:B------:R-:W-:-:S02]  /*12d0*/  IMAD.U32 R7, RZ, RZ, UR5 ;  /* 0x00000005ff077e24 */ /* 0x000fc4000f8e00ff */
[----:B------:R-:W-:Y:S02]  /*12e0*/  IMAD.MOV.U32 R8, RZ, RZ, 0x1e1 ;  /* 0x000001e1ff087424 */ /* 0x000fe400078e00ff */
[----:B------:R-:W-:Y:S02]  /*12f0*/  IMAD.MOV.U32 R12, RZ, RZ, 0x1 ;  /* 0x00000001ff0c7424 */ /* 0x000fe400078e00ff */
[----:B0-----:R-:W-:-:S07]  /*1300*/  IMAD.MOV.U32 R13, RZ, RZ, RZ ;  /* 0x000000ffff0d7224 */ /* 0x001fce00078e00ff */
[----:B------:R-:W-:-:S07]  /*1310*/  LEPC R20, `(.L_x_13) ;  /* 0x000000001014794e */ /* 0x000fce0000000000 */
[----:B-123-5:R-:W-:Y:S05]  /*1320*/  CALL.ABS.NOINC R14 ;  /* 0x000000000e007343 */ /* 0x02efea0003c00000 */
.L_x_13:
[----:B------:R-:W-:-:S06]  /*1330*/  ULOP3.LUT UR4, UR40, 0x1, URZ, 0xfc, !UPT ;  /* 0x0000000128047892 */ /* 0x000fcc000f8efc3f */
[----:B------:R-:W-:-:S04]  /*1340*/  MOV R0, UR4 ;  /* 0x0000000400007c02 */ /* 0x000fc80008000f00 */
[----:B------:R-:W-:-:S13]  /*1350*/  ISETP.NE.AND P0, PT, R0, 0x3, PT ;  /* 0x000000030000780c */ /* 0x000fda0003f05270 */
[----:B------:R-:W-:Y:S05]  /*1360*/  @!P0 BRA `(.L_x_14) ;  /* 0x0000000000048947 */ /* 0x000fea0003800000 */
[----:B------:R-:W-:Y:S01]  /*1370*/  BPT.TRAP 0x1 ;  /* 0x000000040000795c */ /* 0x000fe20000300000 */
.L_x_14:
[----:B-1----:R-:W-:Y:S02]  /*1380*/  IMAD.U32 R3, RZ, RZ, UR39 ;  /* 0x00000027ff037e24 */ /* 0x002fe4000f8e00ff */
[----:B------:R-:W-:-:S03]  /*1390*/  IMAD.U32 R0, RZ, RZ, UR38 ;  /* 0x00000026ff007e24 */ /* 0x000fc6000f8e00ff */
[----:B------:R-:W-:Y:S02]  /*13a0*/  LEA R3, R3, UR46, 0x3 ;  /* 0x0000002e03037c11 */ /* 0x000fe4000f8e18ff */
[----:B------:R-:W-:-:S04]  /*13b0*/  SHF.L.U32 R0, R0, 0x1f, RZ ;  /* 0x0000001f00007819 */ /* 0x000fc800000006ff */
[----:B------:R0:W1:Y:S01]  /*13c0*/  SYNCS.PHASECHK.TRANS64.TRYWAIT P1, [R3+URZ], R0 ;  /* 0x00000000030075a7 */ /* 0x000062000802017f */
[----:B------:R-:W-:Y:S05]  /*13d0*/  @!P0 BRA `(.L_x_15) ;  /* 0x0000000000048947 */ /* 0x000fea0003800000 */
[----:B------:R-:W-:Y:S01]  /*13e0*/  BPT.TRAP 0x1 ;  /* 0x000000040000795c */ /* 0x000fe20000300000 */
.L_x_15:
[----:B-1----:R-:W-:Y:S05]  /*13f0*/  @P1 BRA `(.L_x_16) ;  /* 0x0000000000081947 */ /* 0x002fea0003800000 */
[----:B------:R-:W1:Y:S02]  /*1400*/  SYNCS.PHASECHK.TRANS64.TRYWAIT P1, [R3+URZ], R0 ;  /* 0x00000000030075a7 */ /* 0x000e64000802017f */
[----:B-1----:R-:W-:Y:S05]  /*1410*/  @!P1 BRA `(.L_x_17) ;  /* 0x000001a000b49947 */ /* 0x002fea0003800000 */
.L_x_16:
[----:B------:R-:W-:-:S04]  /*1420*/  UISETP.LT.AND UP0, UPT, UR44, 0x1, UPT ;  /* 0x000000012c00788c */ /* 0x000fc8000bf01270 */
[----:B------:R-:W-:-:S04]  /*1430*/  USEL UR4, UR44, 0x1, UP0 ;  /* 0x000000012c047887 */ /* 0x000fc80008000000 */
[----:B------:R-:W-:-:S06]  /*1440*/  UIADD3 UR4, UR44, -UR4, URZ ;  /* 0x800000042c047290 */ /* 0x000fcc000fffe03f */
[----:B01----:R-:W-:Y:S01]  /*1450*/  IMAD.U32 R0, RZ, RZ, UR4 ;  /* 0x00000004ff007e24 */ /* 0x003fe2000f8e00ff */
[----:B------:R-:W-:Y:S01]  /*1460*/  MOV R3, UR4 ;  /* 0x0000000400037c02 */ /* 0x000fe20008000f00 */
[----:B------:R-:W-:Y:S05]  /*1470*/  WARPSYNC.ALL ;  /* 0x0000000000007948 */ /* 0x000fea0003800000 */
[----:B------:R-:W-:Y:S01]  /*1480*/  ISETP.GE.AND P1, PT, R0, 0x1, PT ;  /* 0x000000010000780c */ /* 0x000fe20003f26270 */
[----:B------:R-:W-:Y:S01]  /*1490*/  UIADD3 UR46, UR46, 0x20100, URZ ;  /* 0x000201002e2e7890 */ /* 0x000fe2000fffe03f */
[----:B------:R-:W-:Y:S01]  /*14a0*/  WARPGROUP.ARRIVE ;  /* 0x00000000000079c5 */ /* 0x000fe20000000000 */
[----:B------:R-:W-:Y:S01]  /*14b0*/  ULOP3.LUT UR4, UR47, 0x10000, URZ, 0xfc, !UPT ;  /* 0x000100002f047892 */ /* 0x000fe2000f8efc3f */
[----:B-----5:R-:W-:Y:S01]  /*14c0*/  STL [R1+0x2c4], R16 ;  /* 0x0002c41001007387 */ /* 0x020fe20000100800 */
[----:B------:R-:W-:-:S02]  /*14d0*/  USHF.R.U32.HI UR46, URZ, 0x4, UR46 ;  /* 0x000000043f2e7899 */ /* 0x000fc4000801162e */
[----:B------:R-:W-:Y:S01]  /*14e0*/  ULEA UR6, UR39, UR4, 0xb ;  /* 0x0000000427067291 */ /* 0x000fe2000f8e583f */
[----:B------:R0:W-:Y:S01]  /*14f0*/  STL [R1+0x2c0], R3 ;  /* 0x0002c00301007387 */ /* 0x0001e20000100800 */
[----:B------:R-:W-:Y:S01]  /*1500*/  ULOP3.LUT UR5, UR46, 0x3fff, URZ, 0xc0, !UPT ;  /* 0x00003fff2e057892 */ /* 0x000fe2000f8ec03f */
[----:B------:R-:W-:Y:S01]  /*1510*/  UMOV UR9, 0x40000040 ;  /* 0x4000004000097882 */ /* 0x000fe20000000000 */
[----:B------:R-:W-:Y:S02]  /*1520*/  UMOV UR11, 0x40000040 ;  /* 0x40000040000b7882 */ /* 0x000fe40000000000 */
[----:B------:R-:W-:Y:S01]  /*1530*/  ULOP3.LUT UR5, UR5, 0x10000, URZ, 0xfc, !UPT ;  /* 0x0001000005057892 */ /* 0x000fe2000f8efc3f */
[----:B------:R1:W-:Y:S01]  /*1540*/  STL [R1+0x2bc], R2 ;  /* 0x0002bc0201007387 */ /* 0x0003e20000100800 */
[----:B------:R-:W-:Y:S02]  /*1550*/  UMOV UR8, UR6 ;  /* 0x0000000600087c82 */ /* 0x000fe40008000000 */
[----:B------:R-:W-:-:S07]  /*1560*/  ULEA UR7, UR39, UR5, 0xb ;  /* 0x0000000527077291 */ /* 0x000fce000f8e583f */
[----:B------:R-:W-:Y:S02]  /*1570*/  UMOV UR10, UR7 ;  /* 0x00000007000a7c82 */ /* 0x000fe40008000000 */
[----:B------:R-:W-:Y:S01]  /*1580*/  HGMMA.64x256x16.F32 R24, gdesc[UR8], RZ, !UPT, gsb0 ;  /* 0x03e00000081879f0 */ /* 0x000fe2000c0008ff */
[----:B------:R-:W-:Y:S01]  /*1590*/  UIADD3 UR8, UR6, 0x400, URZ ;  /* 0x0000040006087890 */ /* 0x000fe2000fffe03f */
[----:B------:R-:W-:Y:S01]  /*15a0*/  UMOV UR9, 0x40000040 ;  /* 0x4000004000097882 */ /* 0x000fe20000000000 */
[----:B------:R-:W-:Y:S02]  /*15b0*/  WARPGROUP.DEPBAR.LE gsb0, 0x0 ;  /* 0x00008000000079c5 */ /* 0x000fe40000010000 */
[----:B------:R-:W-:Y:S01]  /*15c0*/  STL.64 [R1], R24 ;  /* 0x0000001801007387 */ /* 0x000fe20000100a00 */
[----:B------:R-:W-:Y:S01]  /*15d0*/  IMAD.MOV.U32 R235, RZ, RZ, R46 ;  /* 0x000000ffffeb7224 */ /* 0x000fe200078e002e */
[----:B------:R-:W-:Y:S01]  /*15e0*/  MOV R232, R49 ;  /* 0x0000003100e87202 */ /* 0x000fe20000000f00 */
[----:B------:R-:W-:Y:S01]  /*15f0*/  IMAD.MOV.U32 R234, RZ, RZ, R47 ;  /* 0x000000ffffea7224 */ /* 0x000fe200078e002f */
[----:B------:R-:W-:Y:S01]  /*1600*/  STL.64 [R1+0x8], R26 ;  /* 0x0000081a01007387 */ /* 0x000fe20000100a00 */
        /* <DEDUP_REMOVED lines=65> */
[----:B0-----:R-:W-:Y:S01]  /*1a20*/  MOV R3, R149 ;  /* 0x0000009500037202 */ /* 0x001fe20000000f00 */
[----:B------:R-:W-:Y:S01]  /*1a30*/  IMAD.MOV.U32 R176, RZ, RZ, R92 ;  /* 0x000000ffffb07224 */ /* 0x000fe200078e005c */
[----:B------:R0:W-:Y:S01]  /*1a40*/  STL.64 [R1+0x50], R44 ;  /* 0x0000502c01007387 */ /* 0x0001e20000100a00 */
[----:B------:R-:W-:-:S02]  /*1a50*/  IMAD.MOV.U32 R178, RZ, RZ, R94 ;  /* 0x000000ffffb27224 */ /* 0x000fc400078e005e */
[----:B------:R-:W-:Y:S01]  /*1a60*/  IMAD.MOV.U32 R179, RZ, RZ, R95 ;  /* 0x000000ffffb37224 */ /* 0x000fe200078e005f */
[----:B------:R-:W-:Y:S01]  /*1a70*/  STL [R1+0x578], R160 ;  /* 0x000578a001007387 */ /* 0x000fe20000100800 */
[----:B------:R-:W-:Y:S02]  /*1a80*/  IMAD.MOV.U32 R180, RZ, RZ, R96 ;  /* 0x000000ffffb47224 */ /* 0x000fe400078e0060 */
[----:B------:R-:W-:Y:S02]  /*1a90*/  IMAD.MOV.U32 R182, RZ, RZ, R98 ;  /* 0x000000ffffb67224 */ /* 0x000fe400078e0062 */
[----:B------:R-:W-:Y:S02]  /*1aa0*/  IMAD.MOV.U32 R183, RZ, RZ, R99 ;  /* 0x000000ffffb77224 */ /* 0x000fe400078e0063 */
[----:B------:R-:W-:Y:S02]  /*1ab0*/  IMAD.MOV.U32 R184, RZ, RZ, R100 ;  /* 0x000000ffffb87224 */ /* 0x000fe400078e0064 */
[----:B------:R-:W-:-:S02]  /*1ac0*/  IMAD.MOV.U32 R186, RZ, RZ, R102 ;  /* 0x000000ffffba7224 */ /* 0x000fc400078e0066 */
[----:B------:R-:W-:Y:S02]  /*1ad0*/  IMAD.MOV.U32 R187, RZ, RZ, R103 ;  /* 0x000000ffffbb7224 */ /* 0x000fe400078e0067 */
        /* <DEDUP_REMOVED lines=23> */
[----:B---3--:R-:W-:Y:S02]  /*1c50*/  IMAD.MOV.U32 R17, RZ, RZ, R135 ;  /* 0x000000ffff117224 */ /* 0x008fe400078e0087 */
        /* <DEDUP_REMOVED lines=8> */
[----:B--2---:R-:W-:Y:S02]  /*1ce0*/  IMAD.MOV.U32 R5, RZ, RZ, R147 ;  /* 0x000000ffff057224 */ /* 0x004fe400078e0093 */
[----:B------:R-:W-:Y:S02]  /*1cf0*/  IMAD.MOV.U32 R4, RZ, RZ, R148 ;  /* 0x000000ffff047224 */ /* 0x000fe400078e0094 */
[----:B-1----:R-:W-:-:S02]  /*1d00*/  IMAD.MOV.U32 R2, RZ, RZ, R150 ;  /* 0x000000ffff027224 */ /* 0x002fc400078e0096 */
[----:B------:R-:W-:Y:S02]  /*1d10*/  IMAD.MOV.U32 R0, RZ, RZ, R151 ;  /* 0x000000ffff007224 */ /* 0x000fe400078e0097 */
[----:B0-----:R-:W-:-:S06]  /*1d20*/  WARPGROUP.ARRIVE ;  /* 0x00000000000079c5 */ /* 0x001fcc0000000000 */
[----:B------:R-:W-:Y:S03]  /*1d30*/  HGMMA.64x256x16.F32 R24, gdesc[UR8], RZ, !UPT, gsb0 ;  /* 0x03e00000081879f0 */ /* 0x000fe6000c0008ff */
[----:B------:R-:W-:Y:S02]  /*1d40*/  WARPGROUP.DEPBAR.LE gsb0, 0x0 ;  /* 0x00008000000079c5 */ /* 0x000fe40000010000 */
[----:B------:R-:W-:Y:S04]  /*1d50*/  STL.64 [R1+0x570], R150 ;  /* 0x0005709601007387 */ /* 0x000fe80000100a00 */
        /* <DEDUP_REMOVED lines=20> */
[----:B------:R0:W-:Y:S04]  /*1ea0*/  STL.64 [R1+0x4c8], R108 ;  /* 0x0004c86c01007387 */ /* 0x0001e80000100a00 */
[----:B0-----:R-:W2:Y:S04]  /*1eb0*/  LDL.LU R108, [R1] ;  /* 0x00000000016c7983 */ /* 0x001ea80000300800 */
[----:B------:R-:W2:Y:S04]  /*1ec0*/  LDL.LU R109, [R1+0x4] ;  /* 0x00000400016d7983 */ /* 0x000ea80000300800 */
        /* <DEDUP_REMOVED lines=19> */
[----:B------:R-:W2:Y:S01]  /*2000*/  LDL.LU R129, [R1+0x54] ;  /* 0x0000540001817983 */ /* 0x000ea20000300800 */
        /* <DEDUP_REMOVED lines=21> */
[----:B------:R-:W-:Y:S01]  /*2160*/  UIADD3 UR8, UR6, 0x2, URZ ;  /* 0x0000000206087890 */ /* 0x000fe2000fffe03f */
[----:B------:R-:W-:Y:S01]  /*2170*/  IMAD.MOV.U32 R145, RZ, RZ, R220 ;  /* 0x000000ffff917224 */ /* 0x000fe200078e00dc */
[----:B------:R-:W-:Y:S01]  /*2180*/  UIADD3 UR10, UR7, 0x2, URZ ;  /* 0x00000002070a7890 */ /* 0x000fe2000fffe03f */
[----:B------:R-:W-:Y:S01]  /*2190*/  IMAD.MOV.U32 R146, RZ, RZ, R219 ;  /* 0x000000ffff927224 */ /* 0x000fe200078e00db */
[----:B------:R-:W-:Y:S01]  /*21a0*/  MOV R219, R17 ;  /* 0x0000001100db7202 */ /* 0x000fe20000000f00 */
[----:B------:R-:W-:Y:S01]  /*21b0*/  IMAD.MOV.U32 R148, RZ, RZ, R217 ;  /* 0x000000ffff947224 */ /* 0x000fe200078e00d9 */
[----:B------:R-:W-:Y:S01]  /*21c0*/  UMOV UR9, 0x40000040 ;  /* 0x4000004000097882 */ /* 0x000fe20000000000 */
[----:B------:R-:W-:Y:S01]  /*21d0*/  IMAD.MOV.U32 R149, RZ, RZ, R216 ;  /* 0x000000ffff957224 */ /* 0x000fe200078e00d8 */
[----:B------:R-:W-:Y:S01]  /*21e0*/  UMOV UR11, 0x40000040 ;  /* 0x40000040000b7882 */ /* 0x000fe20000000000 */
[----:B------:R-:W-:Y:S01]  /*21f0*/  IMAD.MOV.U32 R150, RZ, RZ, R215 ;  /* 0x000000ffff967224 */ /* 0x000fe200078e00d7 */
[----:B------:R-:W-:Y:S01]  /*2200*/  MOV R215, R21 ;  /* 0x0000001500d77202 */ /* 0x000fe20000000f00 */
        /* <DEDUP_REMOVED lines=17> */
[----:B------:R-:W-:-:S06]  /*2320*/  IMAD.MOV.U32 R234, RZ, RZ, R2 ;  /* 0x000000ffffea7224 */ /* 0x000fcc00078e0002 */
[----:B--2---:R-:W-:-:S06]  /*2330*/  WARPGROUP.ARRIVE ;  /* 0x00000000000079c5 */ /* 0x004fcc0000000000 */
[----:B------:R-:W-:Y:S03]  /*2340*/  HGMMA.64x256x16.F32 R108, gdesc[UR8], R108, gsb0 ;  /* 0x03e00000086c79f0 */ /* 0x000fe6000800086c */
[----:B------:R-:W-:Y:S02]  /*2350*/  WARPGROUP.DEPBAR.LE gsb0, 0x0 ;  /* 0x00008000000079c5 */ /* 0x000fe40000010000 */
[----:B------:R-:W-:Y:S04]  /*2360*/  STL.64 [R1], R108 ;  /* 0x0000006c01007387 */ /* 0x000fe80000100a00 */
        /* <DEDUP_REMOVED lines=63> */
[----:B0-----:R-:W2:Y:S04]  /*2760*/  LDL.LU R160, [R1+0x578] ;  /* 0x0005780001a07983 */ /* 0x001ea80000300800 */
[----:B------:R-:W3:Y:S04]  /*2770*/  LDL.LU.64 R150, [R1+0x570] ;  /* 0x0005700001967983 */ /* 0x000ee80000300a00 */
        /* <DEDUP_REMOVED lines=20> */
[----:B------:R-:W3:Y:S01]  /*28c0*/  LDL.LU.64 R108, [R1+0x4c8] ;  /* 0x0004c800016c7983 */ /* 0x000ee20000300a00 */
[----:B------:R-:W-:Y:S01]  /*28d0*/  UIADD3 UR8, UR6, 0x402, URZ ;  /* 0x0000040206087890 */ /* 0x000fe2000fffe03f */
[----:B------:R-:W-:Y:S01]  /*28e0*/  UMOV UR9, 0x40000040 ;  /* 0x4000004000097882 */ /* 0x000fe20000000000 */
[----:B---3--:R-:W-:-:S07]  /*28f0*/  WARPGROUP.ARRIVE ;  /* 0x00000000000079c5 */ /* 0x008fce0000000000 */
[----:B------:R-:W-:Y:S03]  /*2900*/  HGMMA.64x256x16.F32 R24, gdesc[UR8], R24, gsb0 ;  /* 0x03e00000081879f0 */ /* 0x000fe60008000818 */
        /* <DEDUP_REMOVED lines=65> */
[----:B0-----:R-:W3:Y:S04]  /*2d20*/  LDL.LU.64 R24, [R1] ;  /* 0x0000000001187983 */ /* 0x001ee80000300a00 */
        /* <DEDUP_REMOVED lines=63> */
[----:B------:R-:W-:-:S02]  /*3120*/  UIADD3 UR8, UR6, 0x4, URZ ;  /* 0x0000000406087890 */ /* 0x000fc4000fffe03f */
[----:B------:R-:W-:Y:S01]  /*3130*/  UIADD3 UR10, UR7, 0x4, URZ ;  /* 0x00000004070a7890 */ /* 0x000fe2000fffe03f */
[----:B------:R-:W-:Y:S01]  /*3140*/  UMOV UR9, 0x40000040 ;  /* 0x4000004000097882 */ /* 0x000fe20000000000 */
[----:B------:R-:W-:Y:S01]  /*3150*/  UMOV UR11, 0x40000040 ;  /* 0x40000040000b7882 */ /* 0x000fe20000000000 */
[----:B---3--:R-:W-:-:S06]  /*3160*/  WARPGROUP.ARRIVE ;  /* 0x00000000000079c5 */ /* 0x008fcc0000000000 */
[----:B------:R-:W-:Y:S03]  /*3170*/  HGMMA.64x256x16.F32 R24, gdesc[UR8], R24, gsb0 ;  /* 0x03e00000081879f0 */ /* 0x000fe60008000818 */
        /* <DEDUP_REMOVED lines=41> */
[----:B------:R0:W-:Y:S01]  /*3410*/  STL.64 [R1+0x50], R44 ;  /* 0x0000502c01007387 */ /* 0x0001e20000100a00 */
[----:B------:R-:W-:Y:S01]  /*3420*/  IMAD.MOV.U32 R208, RZ, RZ, R124 ;  /* 0x000000ffffd07224 */ /* 0x000fe200078e007c */
[----:B------:R-:W-:Y:S01]  /*3430*/  MOV R193, R109 ;  /* 0x0000006d00c17202 */ /* 0x000fe20000000f00 */
[----:B------:R-:W-:Y:S01]  /*3440*/  IMAD.MOV.U32 R206, RZ, RZ, R122 ;  /* 0x000000ffffce7224 */ /* 0x000fe200078e007a */
[----:B------:R-:W3:Y:S01]  /*3450*/  LDL.LU.64 R150, [R1+0x4c0] ;  /* 0x0004c00001967983 */ /* 0x000ee20000300a00 */
        /* <DEDUP_REMOVED lines=60> */
[----:B------:R-:W-:-:S02]  /*3820*/  IMAD.MOV.U32 R167, RZ, RZ, R83 ;  /* 0x000000ffffa77224 */ /* 0x000fc400078e0053 */
[----:B------:R-:W-:Y:S01]  /*3830*/  IMAD.MOV.U32 R164, RZ, RZ, R80 ;  /* 0x000000ffffa47224 */ /* 0x000fe200078e0050 */
[----:B------:R-:W3:Y:S01]  /*3840*/  LDL.LU.64 R118, [R1+0x440] ;  /* 0x0004400001767983 */ /* 0x000ee20000300a00 */
[----:B------:R-:W-:Y:S02]  /*3850*/  IMAD.MOV.U32 R162, RZ, RZ, R78 ;  /* 0x000000ffffa27224 */ /* 0x000fe400078e004e */
[----:B------:R-:W-:Y:S01]  /*3860*/  IMAD.MOV.U32 R163, RZ, RZ, R79 ;  /* 0x000000ffffa37224 */ /* 0x000fe200078e004f */
[----:B------:R-:W3:Y:S01]  /*3870*/  LDL.LU.64 R116, [R1+0x438] ;  /* 0x0004380001747983 */ /* 0x000ee20000300a00 */
[----:B------:R-:W-:Y:S02]  /*3880*/  IMAD.MOV.U32 R216, RZ, RZ, R76 ;  /* 0x000000ffffd87224 */ /* 0x000fe400078e004c */
        /* <DEDUP_REMOVED lines=58> */
[----:B0-----:R-:W3:Y:S04]  /*3c30*/  LDL.LU.64 R44, [R1+0x318] ;  /* 0x00031800012c7983 */ /* 0x001ee80000300a00 */
        /* <DEDUP_REMOVED lines=11> */
[----:B------:R-:W-:-:S02]  /*3cf0*/  UMOV UR9, 0x40000040 ;  /* 0x4000004000097882 */ /* 0x000fc40000000000 */
[----:B--2---:R-:W-:Y:S01]  /*3d00*/  STL [R1+0x2b8], R160 ;  /* 0x0002b8a001007387 */ /* 0x004fe20000100800 */
[----:B---3--:R-:W-:-:S06]  /*3d10*/  WARPGROUP.ARRIVE ;  /* 0x00000000000079c5 */ /* 0x008fcc0000000000 */
        /* <DEDUP_REMOVED lines=64> */
[----:B------:R-:W-:-:S02]  /*4120*/  IMAD.MOV.U32 R145, RZ, RZ, R223 ;  /* 0x000000ffff917224 */ /* 0x000fc400078e00df */
[----:B------:R-:W-:Y:S01]  /*4130*/  IMAD.MOV.U32 R146, RZ, RZ, R222 ;  /* 0x000000ffff927224 */ /* 0x000fe200078e00de */
[----:B------:R-:W-:Y:S01]  /*4140*/  MOV R222, R17 ;  /* 0x0000001100de7202 */ /* 0x000fe20000000f00 */
[----:B------:R-:W-:Y:S02]  /*4150*/  IMAD.MOV.U32 R148, RZ, RZ, R220 ;  /* 0x000000ffff947224 */ /* 0x000fe400078e00dc */
[----:B------:R-:W-:Y:S02]  /*4160*/  IMAD.MOV.U32 R149, RZ, RZ, R219 ;  /* 0x000000ffff957224 */ /* 0x000fe400078e00db */
[----:B------:R-:W-:Y:S01]  /*4170*/  IMAD.MOV.U32 R150, RZ, RZ, R218 ;  /* 0x000000ffff967224 */ /* 0x000fe200078e00da */
[----:B------:R-:W-:Y:S01]  /*4180*/  MOV R218, R21 ;  /* 0x0000001500da7202 */ /* 0x000fe20000000f00 */
[----:B------:R-:W-:Y:S02]  /*4190*/  IMAD.MOV.U32 R160, RZ, RZ, R216 ;  /* 0x000000ffffa07224 */ /* 0x000fe400078e00d8 */
[----:B------:R-:W-:-:S02]  /*41a0*/  IMAD.MOV.U32 R130, RZ, RZ, R16 ;  /* 0x000000ffff827224 */ /* 0x000fc400078e0010 */
[----:B------:R-:W-:Y:S01]  /*41b0*/  IMAD.MOV.U32 R132, RZ, RZ, R2 ;  /* 0x000000ffff847224 */ /* 0x000fe200078e0002 */
[----:B------:R-:W-:Y:S01]  /*41c0*/  UIADD3 UR8, UR6, 0x6, URZ ;  /* 0x0000000606087890 */ /* 0x000fe2000fffe03f */
[----:B------:R-:W-:Y:S01]  /*41d0*/  IMAD.MOV.U32 R216, RZ, RZ, R23 ;  /* 0x000000ffffd87224 */ /* 0x000fe200078e0017 */
[----:B------:R-:W-:Y:S01]  /*41e0*/  UIADD3 UR10, UR7, 0x6, URZ ;  /* 0x00000006070a7890 */ /* 0x000fe2000fffe03f */
[----:B------:R-:W-:Y:S01]  /*41f0*/  IMAD.MOV.U32 R217, RZ, RZ, R22 ;  /* 0x000000ffffd97224 */ /* 0x000fe200078e0016 */
[----:B------:R-:W-:Y:S01]  /*4200*/  UMOV UR9, 0x40000040 ;  /* 0x4000004000097882 */ /* 0x000fe20000000000 */
[----:B------:R-:W-:Y:S01]  /*4210*/  IMAD.MOV.U32 R219, RZ, RZ, R20 ;  /* 0x000000ffffdb7224 */ /* 0x000fe200078e0014 */
[----:B------:R-:W-:Y:S01]  /*4220*/  UMOV UR11, 0x40000040 ;  /* 0x40000040000b7882 */ /* 0x000fe20000000000 */
[----:B------:R-:W-:Y:S01]  /*4230*/  IMAD.MOV.U32 R220, RZ, RZ, R19 ;  /* 0x000000ffffdc7224 */ /* 0x000fe200078e0013 */
[----:B------:R0:W5:Y:S01]  /*4240*/  LDL.LU R16, [R1+0x2c4] ;  /* 0x0002c40001107983 */ /* 0x0001620000300800 */
[----:B------:R-:W-:-:S02]  /*4250*/  IMAD.MOV.U32 R221, RZ, RZ, R18 ;  /* 0x000000ffffdd7224 */ /* 0x000fc400078e0012 */
[----:B------:R-:W-:Y:S01]  /*4260*/  IMAD.MOV.U32 R223, RZ, RZ, R15 ;  /* 0x000000ffffdf7224 */ /* 0x000fe200078e000f */
[----:B------:R0:W5:Y:S01]  /*4270*/  LDL.LU R3, [R1+0x2c0] ;  /* 0x0002c00001037983 */ /* 0x0001620000300800 */
[----:B------:R-:W-:Y:S02]  /*4280*/  IMAD.MOV.U32 R224, RZ, RZ, R14 ;  /* 0x000000ffffe07224 */ /* 0x000fe400078e000e */
[----:B------:R-:W-:Y:S01]  /*4290*/  IMAD.MOV.U32 R225, RZ, RZ, R13 ;  /* 0x000000ffffe17224 */ /* 0x000fe200078e000d */
[----:B------:R0:W5:Y:S01]  /*42a0*/  LDL.LU R2, [R1+0x2bc] ;  /* 0x0002bc0001027983 */ /* 0x0001620000300800 */
[----:B------:R-:W-:Y:S02]  /*42b0*/  IMAD.MOV.U32 R227, RZ, RZ, R11 ;  /* 0x000000ffffe37224 */ /* 0x000fe400078e000b */
[----:B------:R-:W-:Y:S02]  /*42c0*/  IMAD.MOV.U32 R228, RZ, RZ, R10 ;  /* 0x000000ffffe47224 */ /* 0x000fe400078e000a */
[----:B------:R-:W-:-:S02]  /*42d0*/  IMAD.MOV.U32 R229, RZ, RZ, R9 ;  /* 0x000000ffffe57224 */ /* 0x000fc400078e0009 */
        /* <DEDUP_REMOVED lines=71> */
[----:B-1----:R0:W5:Y:S04]  /*4750*/  LDL.LU R160, [R1+0x2b8] ;  /* 0x0002b80001a07983 */ /* 0x0021680000300800 */
[----:B------:R-:W2:Y:S04]  /*4760*/  LDL.LU.64 R150, [R1+0x2b0] ;  /* 0x0002b00001967983 */ /* 0x000ea80000300a00 */
        /* <DEDUP_REMOVED lines=20> */
[----:B------:R-:W2:Y:S01]  /*48b0*/  LDL.LU.64 R108, [R1+0x208] ;  /* 0x00020800016c7983 */ /* 0x000ea20000300a00 */
[----:B------:R-:W-:Y:S01]  /*48c0*/  UIADD3 UR8, UR6, 0x406, URZ ;  /* 0x0000040606087890 */ /* 0x000fe2000fffe03f */
[----:B------:R-:W-:Y:S01]  /*48d0*/  UMOV UR9, 0x40000040 ;  /* 0x4000004000097882 */ /* 0x000fe20000000000 */
[----:B--2---:R-:W-:-:S07]  /*48e0*/  WARPGROUP.ARRIVE ;  /* 0x00000000000079c5 */ /* 0x004fce0000000000 */
[----:B------:R-:W-:Y:S03]  /*48f0*/  HGMMA.64x256x16.F32 R24, gdesc[UR8], R24, gsb0 ;  /* 0x03e00000081879f0 */ /* 0x000fe60008000818 */
[----:B------:R-:W-:Y:S02]  /*4900*/  WARPGROUP.DEPBAR.LE gsb0, 0x0 ;  /* 0x00008000000079c5 */ /* 0x000fe40000010000 */
[----:B0-----:R-:W-:Y:S05]  /*4910*/  @!P1 BRA `(.L_x_18) ;  /* 0x0000004000b49947 */ /* 0x001fea0003800000 */
[----:B------:R-:W-:-:S04]  /*4920*/  UIADD3 UR6, UR39, 0x1, URZ ;  /* 0x0000000127067890 */ /* 0x000fc8000fffe03f */
[----:B------:R-:W-:-:S04]  /*4930*/  UISETP.NE.AND UP0, UPT, UR6, 0x4, UPT ;  /* 0x000000040600788c */ /* 0x000fc8000bf05270 */
[----:B------:R-:W-:Y:S02]  /*4940*/  USEL UR7, URZ, 0x1, UP0 ;  /* 0x000000013f077887 */ /* 0x000fe40008000000 */
[----:B------:R-:W-:Y:S02]  /*4950*/  USEL UR6, UR6, URZ, UP0 ;  /* 0x0000003f06067287 */ /* 0x000fe40008000000 */
[----:B------:R-:W-:-:S06]  /*4960*/  ULOP3.LUT UR7, UR38, UR7, URZ, 0x3c, !UPT ;  /* 0x0000000726077292 */ /* 0x000fcc000f8e3c3f */
[----:B------:R-:W-:Y:S01]  /*4970*/  IMAD.U32 R0, RZ, RZ, UR7 ;  /* 0x00000007ff007e24 */ /* 0x000fe2000f8e00ff */
[----:B------:R-:W-:-:S06]  /*4980*/  UMOV UR7, UR39 ;  /* 0x0000002700077c82 */ /* 0x000fcc0008000000 */
.L_x_25:
[----:B------:R-:W-:Y:S05]  /*4990*/  @!P0 BRA `(.L_x_19) ;  /* 0x0000000000048947 */ /* 0x000fea0003800000 */
[----:B------:R-:W-:Y:S01]  /*49a0*/  BPT.TRAP 0x1 ;  /* 0x000000040000795c */ /* 0x000fe20000300000 */
.L_x_19:
[----:B------:R-:W0:Y:S01]  /*49b0*/  S2UR UR8, SR_CgaCtaId ;  /* 0x00000000000879c3 */ /* 0x000e220000008800 */
[----:B------:R-:W-:Y:S01]  /*49c0*/  UMOV UR12, 0x400 ;  /* 0x00000400000c7882 */ /* 0x000fe20000000000 */
[----:B------:R-:W-:Y:S01]  /*49d0*/  SHF.L.U32 R4, R0, 0x1f, RZ ;  /* 0x0000001f00047819 */ /* 0x000fe200000006ff */
[----:B0-----:R-:W-:-:S04]  /*49e0*/  ULEA UR12, UR8, UR12, 0x18 ;  /* 0x0000000c080c7291 */ /* 0x001fc8000f8ec03f */
[----:B------:R-:W-:-:S09]  /*49f0*/  ULEA UR8, UR6, UR12, 0x3 ;  /* 0x0000000c06087291 */ /* 0x000fd2000f8e183f */
[----:B------:R0:W1:Y:S01]  /*4a00*/  SYNCS.PHASECHK.TRANS64.TRYWAIT P1, [UR8], R4 ;  /* 0x00000004ff0075a7 */ /* 0x0000620008020148 */
[----:B------:R-:W-:Y:S05]  /*4a10*/  @!P0 BRA `(.L_x_20) ;  /* 0x0000000000048947 */ /* 0x000fea0003800000 */
[----:B------:R-:W-:Y:S01]  /*4a20*/  BPT.TRAP 0x1 ;  /* 0x000000040000795c */ /* 0x000fe20000300000 */
.L_x_20:
[----:B-1----:R-:W-:Y:S05]  /*4a30*/  @P1 BRA `(.L_x_21) ;  /* 0x0000000000081947 */ /* 0x002fea0003800000 */
[----:B------:R-:W1:Y:S02]  /*4a40*/  SYNCS.PHASECHK.TRANS64.TRYWAIT P1, [UR8], R4 ;  /* 0x00000004ff0075a7 */ /* 0x000e640008020148 */
[----:B-1----:R-:W-:Y:S05]  /*4a50*/  @!P1 BRA `(.L_x_22) ;  /* 0x0000016c00389947 */ /* 0x002fea0003800000 */
.L_x_21:
        /* <DEDUP_REMOVED lines=64> */
[----:B--2---:R-:W2:Y:S04]  /*4e60*/  LDL.LU.64 R24, [R1] ;  /* 0x0000000001187983 */ /* 0x004ea80000300a00 */
        /* <DEDUP_REMOVED lines=63> */
[----:B------:R-:W-:-:S02]  /*5260*/  ULEA UR13, UR6, UR4, 0xb ;  /* 0x00000004060d7291 */ /* 0x000fc4000f8e583f */
[----:B------:R-:W-:Y:S01]  /*5270*/  ULEA UR14, UR6, UR5, 0xb ;  /* 0x00000005060e7291 */ /* 0x000fe2000f8e583f */
[----:B-----5:R-:W-:Y:S01]  /*5280*/  STL [R1+0x2c8], R16 ;  /* 0x0002c81001007387 */ /* 0x020fe20000100800 */
[----:B------:R-:W-:Y:S01]  /*5290*/  UMOV UR9, 0x40000040 ;  /* 0x4000004000097882 */ /* 0x000fe20000000000 */
[----:B------:R-:W-:Y:S02]  /*52a0*/  UMOV UR11, 0x40000040 ;  /* 0x40000040000b7882 */ /* 0x000fe40000000000 */
[----:B------:R-:W-:Y:S01]  /*52b0*/  UMOV UR8, UR13 ;  /* 0x0000000d00087c82 */ /* 0x000fe20008000000 */
[----:B------:R-:W-:Y:S01]  /*52c0*/  STL [R1+0x2c4], R3 ;  /* 0x0002c40301007387 */ /* 0x000fe20000100800 */
[----:B------:R-:W-:-:S03]  /*52d0*/  UMOV UR10, UR14 ;  /* 0x0000000e000a7c82 */ /* 0x000fc60008000000 */
[----:B------:R3:W-:Y:S04]  /*52e0*/  STL [R1+0x2c0], R2 ;  /* 0x0002c00201007387 */ /* 0x0007e80000100800 */
[----:B------:R4:W-:Y:S01]  /*52f0*/  STL [R1+0x2bc], R0 ;  /* 0x0002bc0001007387 */ /* 0x0009e20000100800 */
[----:B--2---:R-:W-:-:S06]  /*5300*/  WARPGROUP.ARRIVE ;  /* 0x00000000000079c5 */ /* 0x004fcc0000000000 */
[----:B------:R-:W-:Y:S03]  /*5310*/  HGMMA.64x256x16.F32 R24, gdesc[UR8], R24, gsb0 ;  /* 0x03e00000081879f0 */ /* 0x000fe60008000818 */
[----:B------:R-:W-:Y:S02]  /*5320*/  WARPGROUP.DEPBAR.LE gsb0, 0x0 ;  /* 0x00008000000079c5 */ /* 0x000fe40000010000 */
[----:B------:R-:W-:Y:S01]  /*5330*/  STL.64 [R1], R24 ;  /* 0x0000001801007387 */ /* 0x000fe20000100a00 */
[----:B---3--:R-:W-:Y:S01]  /*5340*/  IMAD.MOV.U32 R2, RZ, RZ, R150 ;  /* 0x000000ffff027224 */ /* 0x008fe200078e0096 */
[----:B------:R-:W-:Y:S01]  /*5350*/  MOV R3, R149 ;  /* 0x0000009500037202 */ /* 0x000fe20000000f00 */
[----:B----4-:R-:W-:Y:S01]  /*5360*/  IMAD.MOV.U32 R0, RZ, RZ, R151 ;  /* 0x000000ffff007224 */ /* 0x010fe200078e0097 */
[----:B------:R-:W-:Y:S01]  /*5370*/  STL.64 [R1+0x8], R26 ;  /* 0x0000081a01007387 */ /* 0x000fe20000100a00 */
[----:B01----:R-:W-:Y:S01]  /*5380*/  IMAD.MOV.U32 R4, RZ, RZ, R148 ;  /* 0x000000ffff047224 */ /* 0x003fe200078e0094 */
        /* <DEDUP_REMOVED lines=38> */
[----:B------:R-:W2:Y:S01]  /*55f0*/  LDL.LU.64 R150, [R1+0x780] ;  /* 0x0007800001967983 */ /* 0x000ea20000300a00 */
        /* <DEDUP_REMOVED lines=92> */
[----:B------:R-:W-:-:S02]  /*5bc0*/  IMAD.MOV.U32 R231, RZ, RZ, R50 ;  /* 0x000000ffffe77224 */ /* 0x000fc400078e0032 */
[----:B------:R-:W-:Y:S01]  /*5bd0*/  IMAD.MOV.U32 R233, RZ, RZ, R48 ;  /* 0x000000ffffe97224 */ /* 0x000fe200078e0030 */
[----:B------:R-:W2:Y:S01]  /*5be0*/  LDL.LU.64 R102, [R1+0x6c0] ;  /* 0x0006c00001667983 */ /* 0x000ea20000300a00 */
[----:B------:R-:W-:Y:S02]  /*5bf0*/  IMAD.MOV.U32 R232, RZ, RZ, R49 ;  /* 0x000000ffffe87224 */ /* 0x000fe400078e0031 */
[----:B------:R-:W-:Y:S01]  /*5c00*/  IMAD.MOV.U32 R235, RZ, RZ, R46 ;  /* 0x000000ffffeb7224 */ /* 0x000fe200078e002e */
        /* <DEDUP_REMOVED lines=28> */
[----:B0-----:R-:W2:Y:S04]  /*5dd0*/  LDL.LU.64 R44, [R1+0x5d8] ;  /* 0x0005d800012c7983 */ /* 0x001ea80000300a00 */
        /* <DEDUP_REMOVED lines=11> */
[----:B------:R-:W-:-:S02]  /*5e90*/  UMOV UR9, 0x40000040 ;  /* 0x4000004000097882 */ /* 0x000fc40000000000 */
[----:B------:R-:W-:Y:S01]  /*5ea0*/  STL [R1+0x580], R160 ;  /* 0x000580a001007387 */ /* 0x000fe20000100800 */
[----:B--2---:R-:W-:-:S06]  /*5eb0*/  WARPGROUP.ARRIVE ;  /* 0x00000000000079c5 */ /* 0x004fcc0000000000 */
        /* <DEDUP_REMOVED lines=91> */
[----:B------:R-:W-:Y:S01]  /*6470*/  IMAD.MOV.U32 R234, RZ, RZ, R2 ;  /* 0x000000ffffea7224 */ /* 0x000fe200078e0002 */
[----:B------:R-:W-:Y:S02]  /*6480*/  UIADD3 UR8, UR13, 0x2, URZ ;  /* 0x000000020d087890 */ /* 0x000fe4000fffe03f */
[----:B------:R-:W-:Y:S01]  /*6490*/  UIADD3 UR10, UR14, 0x2, URZ ;  /* 0x000000020e0a7890 */ /* 0x000fe2000fffe03f */
[----:B------:R-:W-:Y:S01]  /*64a0*/  UMOV UR9, 0x40000040 ;  /* 0x4000004000097882 */ /* 0x000fe20000000000 */
[----:B------:R-:W-:Y:S01]  /*64b0*/  UMOV UR11, 0x40000040 ;  /* 0x40000040000b7882 */ /* 0x000fe20000000000 */
        /* <DEDUP_REMOVED lines=236> */
[----:B------:R-:W-:Y:S01]  /*7380*/  STL.64 [R1+0x30], R36 ;  /* 0x0000302401007387 */ /* 0x000fe20000100a00 */
[----:B------:R-:W-:-:S03]  /*7390*/  MOV R5, R150 ;  /* 0x0000009600057202 */ /* 0x000fc60000000f00 */
[----:B------:R-:W-:Y:S01]  /*73a0*/  STL.64 [R1+0x38], R38 ;  /* 0x0000382601007387 */ /* 0x000fe20000100a00 */
[----:B------:R-:W-:-:S03]  /*73b0*/  IMAD.MOV.U32 R4, RZ, RZ, R151 ;  /* 0x000000ffff047224 */ /* 0x000fc600078e0097 */
[----:B------:R-:W-:Y:S01]  /*73c0*/  STL.64 [R1+0x40], R40 ;  /* 0x0000402801007387 */ /* 0x000fe20000100a00 */
[----:B------:R-:W-:-:S03]  /*73d0*/  IMAD.MOV.U32 R7, RZ, RZ, R148 ;  /* 0x000000ffff077224 */ /* 0x000fc600078e0094 */
[----:B------:R-:W-:Y:S01]  /*73e0*/  STL.64 [R1+0x48], R42 ;  /* 0x0000482a01007387 */ /* 0x000fe20000100a00 */
[----:B------:R-:W-:Y:S01]  /*73f0*/  IMAD.MOV.U32 R6, RZ, RZ, R149 ;  /* 0x000000ffff067224 */ /* 0x000fe200078e0095 */
[----:B------:R-:W-:Y:S02]  /*7400*/  MOV R8, R147 ;  /* 0x0000009300087202 */ /* 0x000fe40000000f00 */
[----:B------:R0:W-:Y:S01]  /*7410*/  STL.64 [R1+0x50], R44 ;  /* 0x0000502c01007387 */ /* 0x0001e20000100a00 */
[----:B------:R-:W-:Y:S01]  /*7420*/  IMAD.MOV.U32 R9, RZ, RZ, R146 ;  /* 0x000000ffff097224 */ /* 0x000fe200078e0092 */
[----:B------:R-:W-:Y:S02]  /*7430*/  MOV R11, R144 ;  /* 0x00000090000b7202 */ /* 0x000fe40000000f00 */
[----:B------:R-:W3:Y:S01]  /*7440*/  LDL.LU.64 R150, [R1+0x4c8] ;  /* 0x0004c80001967983 */ /* 0x000ee20000300a00 */
[----:B------:R-:W-:-:S03]  /*7450*/  IMAD.MOV.U32 R10, RZ, RZ, R145 ;  /* 0x000000ffff0a7224 */ /* 0x000fc600078e0091 */
[----:B------:R-:W3:Y:S01]  /*7460*/  LDL.LU.64 R148, [R1+0x4c0] ;  /* 0x0004c00001947983 */ /* 0x000ee20000300a00 */
[----:B------:R-:W-:Y:S01]  /*7470*/  IMAD.MOV.U32 R13, RZ, RZ, R142 ;  /* 0x000000ffff0d7224 */ /* 0x000fe200078e008e */
[----:B------:R-:W-:Y:S01]  /*7480*/  MOV R14, R141 ;  /* 0x0000008d000e7202 */ /* 0x000fe20000000f00 */
[----:B------:R-:W-:Y:S01]  /*7490*/  IMAD.MOV.U32 R12, RZ, RZ, R143 ;  /* 0x000000ffff0c7224 */ /* 0x000fe200078e008f */
[----:B------:R-:W3:Y:S01]  /*74a0*/  LDL.LU.64 R146, [R1+0x4b8] ;  /* 0x0004b80001927983 */ /* 0x000ee20000300a00 */
        /* <DEDUP_REMOVED lines=140> */
[----:B------:R-:W-:Y:S02]  /*7d70*/  IMAD.MOV.U32 R16, RZ, RZ, R46 ;  /* 0x000000ffff107224 */ /* 0x000fe400078e002e */
[----:B------:R-:W-:Y:S01]  /*7d80*/  IMAD.MOV.U32 R3, RZ, RZ, R47 ;  /* 0x000000ffff037224 */ /* 0x000fe200078e002f */
        /* <DEDUP_REMOVED lines=108> */
[----:B------:R-:W-:Y:S01]  /*8450*/  IMAD.MOV.U32 R229, RZ, RZ, R10 ;  /* 0x000000ffffe57224 */ /* 0x000fe200078e000a */
[----:B------:R0:W5:Y:S01]  /*8460*/  LDL.LU R0, [R1+0x2bc] ;  /* 0x0002bc0001007983 */ /* 0x0001620000300800 */
[----:B------:R-:W-:-:S02]  /*8470*/  IMAD.MOV.U32 R230, RZ, RZ, R9 ;  /* 0x000000ffffe67224 */ /* 0x000fc400078e0009 */
        /* <DEDUP_REMOVED lines=99> */
[----:B------:R-:W-:Y:S01]  /*8ab0*/  BPT.TRAP 0x1 ;  /* 0x000000040000795c */ /* 0x000fe20000300000 */
.L_x_23:
[----:B------:R-:W-:Y:S02]  /*8ac0*/  UISETP.GT.U32.AND UP0, UPT, UR40, 0x1, UPT ;  /* 0x000000012800788c */ /* 0x000fe4000bf04070 */
[----:B------:R-:W-:-:S04]  /*8ad0*/  ULEA UR12, UR7, UR12, 0x3 ;  /* 0x0000000c070c7291 */ /* 0x000fc8000f8e183f */
[----:B------:R-:W-:Y:S01]  /*8ae0*/  UIADD3 UR12, UR12, 0x20, URZ ;  /* 0x000000200c0c7890 */ /* 0x000fe2000fffe03f */
[----:B------:R-:W-:-:S03]  /*8af0*/  PLOP3.LUT P1, PT, PT, PT, UP0, 0x80, 0x0 ;  /* 0x000000000000781c */ /* 0x000fc60003f2f008 */
[----:B------:R-:W-:-:S09]  /*8b00*/  UPRMT UR12, URZ, 0x654, UR12 ;  /* 0x000006543f0c7896 */ /* 0x000fd2000800000c */
[----:B------:R-:W-:Y:S01]  /*8b10*/  SYNCS.ARRIVE.TRANS64.RED.A1T0 RZ, [UR12], RZ ;  /* 0x000000ffffff79a7 */ /* 0x000fe2000810040c */
[----:B------:R-:W-:Y:S05]  /*8b20*/  @P1 BRA `(.L_x_24) ;  /* 0x0000000000041947 */ /* 0x000fea0003800000 */
[----:B------:R-:W-:Y:S01]  /*8b30*/  BPT.TRAP 0x1 ;  /* 0x000000040000795c */ /* 0x000fe20000300000 */
.L_x_24:
[----:B------:R-:W-:Y:S01]  /*8b40*/  UIADD3 UR6, UR6, 0x1, URZ ;  /* 0x0000000106067890 */ /* 0x000fe2000fffe03f */
[C---:B-----5:R-:W-:Y:S01]  /*8b50*/  ISETP.GT.AND P1, PT, R3.reuse, 0x1, PT ;  /* 0x000000010300780c */ /* 0x060fe20003f24270 */
[----:B------:R-:W-:Y:S01]  /*8b60*/  UIADD3 UR7, UR7, 0x1, URZ ;  /* 0x0000000107077890 */ /* 0x000fe2000fffe03f */
[----:B------:R-:W-:Y:S01]  /*8b70*/  VIADD R3, R3, 0xffffffff ;  /* 0xffffffff03037836 */ /* 0x000fe20000000000 */
[----:B------:R-:W-:Y:S02]  /*8b80*/  UISETP.NE.AND UP0, UPT, UR6, 0x4, UPT ;  /* 0x000000040600788c */ /* 0x000fe4000bf05270 */
[----:B------:R-:W-:Y:S02]  /*8b90*/  UISETP.NE.AND UP1, UPT, UR7, 0x4, UPT ;  /* 0x000000040700788c */ /* 0x000fe4000bf25270 */
[----:B------:R-:W-:Y:S02]  /*8ba0*/  USEL UR8, URZ, 0x1, UP0 ;  /* 0x000000013f087887 */ /* 0x000fe40008000000 */
[----:B------:R-:W-:-:S02]  /*8bb0*/  USEL UR6, UR6, URZ, UP0 ;  /* 0x0000003f06067287 */ /* 0x000fc40008000000 */
[----:B------:R-:W-:Y:S02]  /*8bc0*/  USEL UR7, UR7, URZ, UP1 ;  /* 0x0000003f07077287 */ /* 0x000fe40008800000 */
[----:B------:R-:W-:Y:S01]  /*8bd0*/  LOP3.LUT R0, R0, UR8, RZ, 0x3c, !PT ;  /* 0x0000000800007c12 */ /* 0x000fe2000f8e3cff */
[----:B------:R-:W-:Y:S09]  /*8be0*/  @P1 BRA `(.L_x_25) ;  /* 0xffffffbc00681947 */ /* 0x000ff2000383ffff */
.L_x_18:
[----:B------:R-:W0:Y:S02]  /*8bf0*/  LDC R0, c[0x0][0x28c] ;  /* 0x0000a300ff007b82 */ /* 0x000e240000000800 */
[----:B0-----:R-:W-:-:S13]  /*8c00*/  ISETP.GE.AND P1, PT, R0, 0x1, PT ;  /* 0x000000010000780c */ /* 0x001fda0003f26270 */
[----:B------:R-:W-:Y:S05]  /*8c10*/  @!P1 BRA `(.L_x_26) ;  /* 0x0000000000449947 */ /* 0x000fea0003800000 */
[----:B------:R-:W-:Y:S05]  /*8c20*/  @!P0 BRA `(.L_x_27) ;  /* 0x0000000000048947 */ /* 0x000fea0003800000 */
[----:B------:R-:W-:Y:S01]  /*8c30*/  BPT.TRAP 0x1 ;  /* 0x000000040000795c */ /* 0x000fe20000300000 */
.L_x_27:
[----:B------:R-:W0:Y:S01]  /*8c40*/  S2UR UR6, SR_CgaCtaId ;  /* 0x00000000000679c3 */ /* 0x000e220000008800 */
[----:B------:R-:W-:Y:S01]  /*8c50*/  UISETP.LT.AND UP0, UPT, UR44, 0x1, UPT ;  /* 0x000000012c00788c */ /* 0x000fe2000bf01270 */
[----:B------:R-:W-:-:S03]  /*8c60*/  UMOV UR5, 0x400 ;  /* 0x0000040000057882 */ /* 0x000fc60000000000 */
[----:B------:R-:W-:Y:S02]  /*8c70*/  USEL UR4, UR44, 0x1, UP0 ;  /* 0x000000012c047887 */ /* 0x000fe40008000000 */
[----:B------:R-:W-:Y:S02]  /*8c80*/  UISETP.GT.U32.AND UP0, UPT, UR40, 0x1, UPT ;  /* 0x000000012800788c */ /* 0x000fe4000bf04070 */
[----:B------:R-:W-:-:S04]  /*8c90*/  UIADD3 UR4, UR39, UR44, -UR4 ;  /* 0x0000002c27047290 */ /* 0x000fc8000fffe804 */
[----:B------:R-:W-:Y:S01]  /*8ca0*/  USHF.L.U32 UR4, UR4, 0x3, URZ ;  /* 0x0000000304047899 */ /* 0x000fe2000800063f */
[----:B------:R-:W-:-:S03]  /*8cb0*/  PLOP3.LUT P0, PT, PT, PT, UP0, 0x80, 0x0 ;  /* 0x000000000000781c */ /* 0x000fc60003f0f008 */
[----:B------:R-:W-:Y:S02]  /*8cc0*/  ULOP3.LUT UR4, UR4, 0x18, URZ, 0xc0, !UPT ;  /* 0x0000001804047892 */ /* 0x000fe4000f8ec03f */
[----:B0-----:R-:W-:-:S04]  /*8cd0*/  ULEA UR5, UR6, UR5, 0x18 ;  /* 0x0000000506057291 */ /* 0x001fc8000f8ec03f */
[----:B------:R-:W-:-:S04]  /*8ce0*/  UIADD3 UR4, UR5, 0x20, UR4 ;  /* 0x0000002005047890 */ /* 0x000fc8000fffe004 */
[----:B------:R-:W-:-:S09]  /*8cf0*/  UPRMT UR4, URZ, 0x654, UR4 ;  /* 0x000006543f047896 */ /* 0x000fd20008000004 */
[----:B------:R-:W-:Y:S01]  /*8d00*/  SYNCS.ARRIVE.TRANS64.RED.A1T0 RZ, [UR4], RZ ;  /* 0x000000ffffff79a7 */ /* 0x000fe20008100404 */
[----:B------:R-:W-:Y:S05]  /*8d10*/  @P0 BRA `(.L_x_26) ;  /* 0x0000000000040947 */ /* 0x000fea0003800000 */
[----:B------:R-:W-:Y:S01]  /*8d20*/  BPT.TRAP 0x1 ;  /* 0x000000040000795c */ /* 0x000fe20000300000 */
.L_x_26:
[----:B------:R-:W0:Y:S01]  /*8d30*/  S2R R8, SR_TID.X ;  /* 0x0000000000087919 */ /* 0x000e220000002100 */
[----:B------:R-:W-:Y:S01]  /*8d40*/  IMAD.MOV.U32 R19, RZ, RZ, 0x6540 ;  /* 0x00006540ff137424 */ /* 0x000fe200078e00ff */
[----:B------:R-:W-:Y:S01]  /*8d50*/  USHF.R.S32.HI UR10, URZ, 0x1f, UR43 ;  /* 0x0000001f3f0a7899 */ /* 0x000fe2000801142b */
[----:B-----5:R-:W-:Y:S01]  /*8d60*/  LOP3.LUT R4, R160, 0x1, RZ, 0xc0, !PT ;  /* 0x00000001a0047812 */ /* 0x020fe200078ec0ff */
[----:B------:R-:W-:Y:S01]  /*8d70*/  ULDC.64 UR8, c[0x0][0x5d0] ;  /* 0x0001740000087ab9 */ /* 0x000fe20000000a00 */
[----:B------:R-:W-:Y:S01]  /*8d80*/  UIADD3 UR39, UR44, UR39, URZ ;  /* 0x000000272c277290 */ /* 0x000fe2000fffe03f */
[----:B------:R-:W-:Y:S01]  /*8d90*/  MOV R6, UR8 ;  /* 0x0000000800067c02 */ /* 0x000fe20008000f00 */
[----:B------:R-:W-:Y:S01]  /*8da0*/  UIMAD UR4, UR10, UR8, URZ ;  /* 0x000000080a0472a4 */ /* 0x000fe2000f8e023f */
[----:B------:R-:W-:Y:S01]  /*8db0*/  SHF.L.U32 R3, R4, 0x6, RZ ;  /* 0x0000000604037819 */ /* 0x000fe200000006ff */
[----:B------:R-:W-:Y:S02]  /*8dc0*/  UIMAD.WIDE UR6, UR41, 0x100, URZ ;  /* 0x00000100290678a5 */ /* 0x000fe4000f8e023f */
[----:B------:R-:W-:Y:S01]  /*8dd0*/  UIMAD UR4, UR43, UR9, UR4 ;  /* 0x000000092b0472a4 */ /* 0x000fe2000f8e0204 */
[----:B------:R-:W-:Y:S01]  /*8de0*/  ULDC UR8, c[0x0][0x288] ;  /* 0x0000a20000087ab9 */ /* 0x000fe20000000800 */
[----:B------:R-:W-:Y:S01]  /*8df0*/  USHF.L.U32 UR41, UR41, 0x8, URZ ;  /* 0x0000000829297899 */ /* 0x000fe2000800063f */
[----:B------:R-:W-:Y:S01]  /*8e00*/  ULDC UR5, c[0x0][0x284] ;  /* 0x0000a10000057ab9 */ /* 0x000fe20000000800 */
[----:B------:R-:W-:Y:S01]  /*8e10*/  UISETP.GT.U32.AND UP0, UPT, UR39, 0x3, UPT ;  /* 0x000000032700788c */ /* 0x000fe2000bf04070 */
[----:B------:R-:W-:-:S03]  /*8e20*/  IMAD.U32 R17, RZ, RZ, UR5 ;  /* 0x00000005ff117e24 */ /* 0x000fc6000f8e00ff */
[----:B------:R-:W-:Y:S01]  /*8e30*/  UISETP.LT.U32.AND UP0, UPT, UR44, 0x4, UP0 ;  /* 0x000000042c00788c */ /* 0x000fe20008701070 */
[C---:B0-----:R-:W-:Y:S01]  /*8e40*/  IMAD.SHL.U32 R18, R8.reuse, 0x2, RZ ;  /* 0x0000000208127824 */ /* 0x041fe200078e00ff */
[----:B------:R-:W-:Y:S02]  /*8e50*/  SHF.R.U32.HI R0, RZ, 0x2, R8 ;  /* 0x00000002ff007819 */ /* 0x000fe40000011608 */
[----:B------:R-:W-:Y:S02]  /*8e60*/  LOP3.LUT R5, R8, 0x60, RZ, 0xc0, !PT ;  /* 0x0000006008057812 */ /* 0x000fe400078ec0ff */
[----:B------:R-:W-:Y:S02]  /*8e70*/  LOP3.LUT R18, R18, 0x6, RZ, 0xc0, !PT ;  /* 0x0000000612127812 */ /* 0x000fe400078ec0ff */
[----:B------:R-:W-:Y:S02]  /*8e80*/  LOP3.LUT R0, R0, 0x7, RZ, 0xc0, !PT ;  /* 0x0000000700007812 */ /* 0x000fe400078ec0ff */
[----:B------:R-:W-:Y:S01]  /*8e90*/  PRMT R18, R18, R19, UR42 ;  /* 0x0000002a12127e16 */ /* 0x000fe20008000013 */
[----:B------:R-:W-:Y:S01]  /*8ea0*/  USHF.L.U32 UR42, UR42, 0x8, URZ ;  /* 0x000000082a2a7899 */ /* 0x000fe2000800063f */
[----:B------:R-:W-:-:S02]  /*8eb0*/  SHF.R.U32.HI R5, RZ, 0x1, R5 ;  /* 0x00000001ff057819 */ /* 0x000fc40000011605 */
[----:B------:R-:W-:Y:S01]  /*8ec0*/  SHF.R.S32.HI R19, RZ, 0x1f, R18 ;  /* 0x0000001fff137819 */ /* 0x000fe20000011412 */
[----:B------:R-:W-:Y:S01]  /*8ed0*/  UISETP.GE.AND UP1, UPT, UR42, UR8, UPT ;  /* 0x000000082a00728c */ /* 0x000fe2000bf26270 */
[--C-:B------:R-:W-:Y:S02]  /*8ee0*/  LOP3.LUT R3, R3, 0x40, R0.reuse, 0xe2, !PT ;  /* 0x0000004003037812 */ /* 0x100fe400078ee200 */
[----:B------:R-:W-:Y:S01]  /*8ef0*/  IADD3 R0, RZ, -R5, -R0 ;  /* 0x80000005ff007210 */ /* 0x000fe20007ffe800 */
[----:B------:R-:W-:Y:S01]  /*8f00*/  IMAD.WIDE.U32 R6, R6, UR43, R18 ;  /* 0x0000002b06067c25 */ /* 0x000fe2000f8e0012 */
[----:B------:R-:W-:Y:S01]  /*8f10*/  UISETP.GE.OR UP1, UPT, UR41, UR5, UP1 ;  /* 0x000000052900728c */ /* 0x000fe20008f26670 */
[----:B------:R-:W-:Y:S01]  /*8f20*/  LOP3.LUT R3, R3, UR6, R5, 0xfe, !PT ;  /* 0x0000000603037c12 */ /* 0x000fe2000f8efe05 */
[----:B------:R-:W-:Y:S01]  /*8f30*/  USEL UR5, URZ, 0x1, !UP0 ;  /* 0x000000013f057887 */ /* 0x000fe2000c000000 */
[----:B------:R-:W-:Y:S01]  /*8f40*/  VIADD R7, R7, UR4 ;  /* 0x0000000407077c36 */ /* 0x000fe20008000000 */
[----:B------:R-:W-:Y:S01]  /*8f50*/  USHF.R.U32.HI UR4, URZ, 0x2, UR39 ;  /* 0x000000023f047899 */ /* 0x000fe20008011627 */
[----:B------:R-:W-:Y:S01]  /*8f60*/  IMAD R0, R4, -0x40, R0 ;  /* 0xffffffc004007824 */ /* 0x000fe200078e0200 */
[----:B------:R-:W-:Y:S01]  /*8f70*/  PLOP3.LUT P0, PT, PT, PT, UP1, 0x80, 0x0 ;  /* 0x000000000000781c */ /* 0x000fe20003f0f018 */
[----:B------:R-:W-:Y:S01]  /*8f80*/  ULOP3.LUT UR39, UR39, 0x3, URZ, 0xc0, !UPT ;  /* 0x0000000327277892 */ /* 0x000fe2000f8ec03f */
[----:B------:R-:W-:Y:S01]  /*8f90*/  MOV R4, 0xfffffffe ;  /* 0xfffffffe00047802 */ /* 0x000fe20000000f00 */
[----:B------:R-:W-:Y:S01]  /*8fa0*/  ULOP3.LUT UR4, UR4, 0x1, URZ, 0xc0, !UPT ;  /* 0x0000000104047892 */ /* 0x000fe2000f8ec03f */
[----:B------:R-:W-:Y:S01]  /*8fb0*/  IADD3 R17, R17, -UR41, R0 ;  /* 0x8000002911117c10 */ /* 0x000fe2000fffe000 */
[----:B------:R-:W-:Y:S01]  /*8fc0*/  UMOV UR41, 0xffffffff ;  /* 0xffffffff00297882 */ /* 0x000fe20000000000 */
[----:B------:R-:W-:Y:S01]  /*8fd0*/  LOP3.LUT R0, R8, 0x3, RZ, 0xc0, !PT ;  /* 0x0000000308007812 */ /* 0x000fe200078ec0ff */
[----:B------:R-:W-:-:S04]  /*8fe0*/  UISETP.NE.U32.AND UP2, UPT, UR4, 0x1, UPT ;  /* 0x000000010400788c */ /* 0x000fc8000bf45070 */
[----:B------:R-:W-:Y:S01]  /*8ff0*/  UISETP.GT.U32.AND UP2, UPT, UR44, 0x3, !UP2 ;  /* 0x000000032c00788c */ /* 0x000fe2000d744070 */
[----:B------:R-:W-:-:S03]  /*9000*/  IMAD R0, R0, R4, UR8 ;  /* 0x0000000800007e24 */ /* 0x000fc6000f8e0204 */
[----:B------:R-:W-:Y:S01]  /*9010*/  USEL UR4, URZ, 0x1, !UP2 ;  /* 0x000000013f047887 */ /* 0x000fe2000d000000 */
[----:B------:R-:W-:-:S03]  /*9020*/  VIADD R0, R0, -UR42 ;  /* 0x8000002a00007c36 */ /* 0x000fc60008000000 */
[----:B------:R-:W-:Y:S01]  /*9030*/  ULOP3.LUT UR38, UR4, UR38, UR5, 0x96, !UPT ;  /* 0x0000002604267292 */ /* 0x000fe2000f8e9605 */
[----:B------:R-:W-:Y:S11]  /*9040*/  @P0 BRA `(.L_x_28) ;  /* 0x0000010400d80947 */ /* 0x000ff60003800000 */
[----:B------:R-:W-:Y:S01]  /*9050*/  FSETP.NEU.AND P0, PT, R16, RZ, PT ;  /* 0x000000ff1000720b */ /* 0x000fe20003f0d000 */
[----:B------:R-:W-:Y:S01]  /*9060*/  ULDC.64 UR8, c[0x0][0x5c8] ;  /* 0x0001720000087ab9 */ /* 0x000fe20000000a00 */
[----:B------:R-:W-:Y:S01]  /*9070*/  ISETP.GT.AND P3, PT, R17, RZ, PT ;  /* 0x000000ff1100720c */ /* 0x000fe20003f64270 */
[----:B------:R-:W-:Y:S01]  /*9080*/  UIMAD UR4, UR7, UR8, URZ ;  /* 0x00000008070472a4 */ /* 0x000fe2000f8e023f */
[----:B------:R-:W-:Y:S01]  /*9090*/  IMAD.U32 R10, RZ, RZ, UR9 ;  /* 0x00000009ff0a7e24 */ /* 0x000fe2000f8e00ff */
[----:B------:R-:W-:Y:S01]  /*90a0*/  BSSY B0, `(.L_x_28) ;  /* 0x0001070000007945 */ /* 0x000fe20003800000 */
[----:B------:R-:W-:Y:S01]  /*90b0*/  IMAD.WIDE.U32 R6, R3, UR8, R6 ;  /* 0x0000000803067c25 */ /* 0x000fe2000f8e0006 */
[----:B------:R-:W-:-:S03]  /*90c0*/  ISETP.GT.AND P1, PT, R0, RZ, P3 ;  /* 0x000000ff0000720c */ /* 0x000fc60001f24270 */
[----:B------:R-:W-:-:S05]  /*90d0*/  IMAD R10, R3, R10, UR4 ;  /* 0x00000004030a7e24 */ /* 0x000fca000f8e020a */
[----:B------:R-:W-:Y:S01]  /*90e0*/  IADD3 R10, R7, R10, RZ ;  /* 0x0000000a070a7210 */ /* 0x000fe20007ffe0ff */
[----:B------:R-:W-:Y:S06]  /*90f0*/  @!P0 BRA `(.L_x_29) ;  /* 0x000000b800108947 */ /* 0x000fec0003800000 */
[----:B------:R-:W0:Y:S01]  /*9100*/  LDC.64 R22, c[0x0][0x5b8] ;  /* 0x00016e00ff167b82 */ /* 0x000e220000000a00 */
[----:B------:R-:W2:Y:S01]  /*9110*/  LDL.LU R11, [R1] ;  /* 0x00000000010b7983 */ /* 0x000ea20000300800 */
[----:B------:R-:W-:-:S06]  /*9120*/  ULDC.64 UR4, c[0x0][0x5c0] ;  /* 0x0001700000047ab9 */ /* 0x000fcc0000000a00 */
[----:B------:R-:W1:Y:S08]  /*9130*/  LDC.64 R14, c[0x0][0x5b0] ;  /* 0x00016c00ff0e7b82 */ /* 0x000e700000000a00 */
[----:B------:R-:W3:Y:S01]  /*9140*/  LDC.64 R12, c[0x0][0x5a8] ;  /* 0x00016a00ff0c7b82 */ /* 0x000ee20000000a00 */
[C---:B0-----:R-:W-:Y:S02]  /*9150*/  IMAD R157, R22.reuse, UR10, RZ ;  /* 0x0000000a169d7c24 */ /* 0x041fe4000f8e02ff */
[----:B------:R-:W-:-:S04]  /*9160*/  IMAD.WIDE.U32 R152, R22, UR43, R18 ;  /* 0x0000002b16987c25 */ /* 0x000fc8000f8e0012 */
[----:B------:R-:W-:Y:S02]  /*9170*/  IMAD R157, R23, UR43, R157 ;  /* 0x0000002b179d7c24 */ /* 0x000fe4000f8e029d */
[----:B-1----:R-:W-:Y:S02]  /*9180*/  IMAD R156, R14, UR7, RZ ;  /* 0x000000070e9c7c24 */ /* 0x002fe4000f8e02ff */
[----:B------:R-:W-:Y:S02]  /*9190*/  IMAD.IADD R21, R153, 0x1, R157 ;  /* 0x0000000199157824 */ /* 0x000fe400078e029d */
[----:B------:R-:W-:Y:S02]  /*91a0*/  IMAD.MOV.U32 R20, RZ, RZ, R152 ;  /* 0x000000ffff147224 */ /* 0x000fe400078e0098 */
[C---:B------:R-:W-:Y:S02]  /*91b0*/  IMAD R156, R3.reuse, R15, R156 ;  /* 0x0000000f039c7224 */ /* 0x040fe400078e029c */
[----:B------:R-:W-:-:S05]  /*91c0*/  IMAD.WIDE.U32 R4, R3, R14, R20 ;  /* 0x0000000e03047225 */ /* 0x000fca00078e0014 */
[----:B------:R-:W-:Y:S02]  /*91d0*/  IADD3 R5, R5, R156, RZ ;  /* 0x0000009c05057210 */ /* 0x000fe40007ffe0ff */
[----:B---3--:R-:W-:-:S04]  /*91e0*/  LEA R8, P0, R4, R12, 0x1 ;  /* 0x0000000c04087211 */ /* 0x008fc800078008ff */
[----:B------:R-:W-:-:S05]  /*91f0*/  LEA.HI.X R9, R4, R13, R5, 0x1, P0 ;  /* 0x0000000d04097211 */ /* 0x000fca00000f0c05 */
[----:B------:R-:W3:Y:S01]  /*9200*/  @P1 LDG.E.LTC128B.U16 R23, desc[UR36][R8.64] ;  /* 0x0000002408171981 */ /* 0x000ee2000c1e1520 */
[----:B------:R-:W-:Y:S01]  /*9210*/  BSSY B1, `(.L_x_30) ;  /* 0x0000011000017945 */ /* 0x000fe20003800000 */
[----:B---3--:R-:W-:-:S05]  /*9220*/  HADD2.F32 R4, -RZ, R23.H0_H0 ;  /* 0x20000017ff047230 */ /* 0x008fca0000004100 */
[----:B------:R-:W-:-:S04]  /*9230*/  FMUL R4, R4, R16 ;  /* 0x0000001004047220 */ /* 0x000fc80000400000 */
[----:B--2---:R-:W-:Y:S01]  /*9240*/  FFMA R7, R11, R2, R4 ;  /* 0x000000020b077223 */ /* 0x004fe20000000004 */
[----:B------:R-:W-:-:S04]  /*9250*/  LEA R4, P0, R6, UR4, 0x1 ;  /* 0x0000000406047c11 */ /* 0x000fc8000f8008ff */
[----:B------:R-:W-:Y:S02]  /*9260*/  LEA.HI.X R5, R6, UR5, R10, 0x1, P0 ;  /* 0x0000000506057c11 */ /* 0x000fe400080f0c0a */
[----:B------:R-:W-:-:S05]  /*9270*/  F2FP.F16.F32.PACK_AB R6, RZ, R7 ;  /* 0x00000007ff06723e */ /* 0x000fca00000000ff */
[----:B------:R0:W-:Y:S02]  /*9280*/  @P1 STG.E.U16 desc[UR36][R4.64], R6 ;  /* 0x0000000604001986 */ /* 0x0001e4000c101524 */
[----:B0-----:R-:W-:-:S04]  /*9290*/  IMAD.WIDE.U32 R6, R3, R14, R18 ;  /* 0x0000000e03067225 */ /* 0x001fc800078e0012 */
[----:B------:R-:W-:Y:S02]  /*92a0*/  IMAD.IADD R7, R156, 0x1, R7 ;  /* 0x000000019c077824 */ /* 0x000fe400078e0207 */
[----:B------:R-:W-:-:S04]  /*92b0*/  IMAD.WIDE.U32 R6, R22, UR43, R6 ;  /* 0x0000002b16067c25 */ /* 0x000fc8000f8e0006 */
[----:B------:R-:W-:Y:S01]  /*92c0*/  IMAD.IADD R7, R157, 0x1, R7 ;  /* 0x000000019d077824 */ /* 0x000fe200078e0207 */
[----:B------:R-:W-:-:S04]  /*92d0*/  LEA R10, P0, R6, R12, 0x1 ;  /* 0x0000000c060a7211 */ /* 0x000fc800078008ff */
[----:B------:R-:W-:Y:S02]  /*92e0*/  LEA.HI.X R11, R6, R13, R7, 0x1, P0 ;  /* 0x0000000d060b7211 */ /* 0x000fe400000f0c07 */
[----:B------:R-:W-:-:S13]  /*92f0*/  ISETP.GT.AND P0, PT, R0, 0x1, P3 ;  /* 0x000000010000780c */ /* 0x000fda0001f04270 */
[----:B------:R-:W-:Y:S05]  /*9300*/  @!P0 BRA `(.L_x_31) ;  /* 0x0000000000048947 */ /* 0x000fea0003800000 */
[----:B------:R0:W5:Y:S02]  /*9310*/  LDG.E.LTC128B.U16 R23, desc[UR36][R10.64+0x2] ;  /* 0x000002240a177981 */ /* 0x000164000c1e1520 */
.L_x_31:
[----:B------:R-:W-:Y:S05]  /*9320*/  BSYNC B1 ;  /* 0x0000000000017941 */ /* 0x000fea0003800000 */
.L_x_30:
[----:B------:R-:W2:Y:S01]  /*9330*/  LDL.LU R7, [R1+0x4] ;  /* 0x0000040001077983 */ /* 0x000ea20000300800 */
[----:B-----5:R-:W-:Y:S01]  /*9340*/  HADD2.F32 R6, -RZ, R23.H0_H0 ;  /* 0x20000017ff067230 */ /* 0x020fe20000004100 */
[C---:B------:R-:W-:Y:S02]  /*9350*/  SHF.L.U64.HI R155, R14.reuse, 0x3, R15 ;  /* 0x000000030e9b7819 */ /* 0x040fe4000001020f */
[----:B------:R-:W-:Y:S01]  /*9360*/  SHF.L.U32 R154, R14, 0x3, RZ ;  /* 0x000000030e9a7819 */ /* 0x000fe200000006ff */
[----:B------:R-:W3:Y:S01]  /*9370*/  LDL.LU R158, [R1+0x8] ;  /* 0x00000800019e7983 */ /* 0x000ee20000300800 */
[----:B------:R-:W-:-:S04]  /*9380*/  FMUL R6, R6, R16 ;  /* 0x0000001006067220 */ /* 0x000fc80000400000 */
[----:B--2---:R-:W-:-:S05]  /*9390*/  FFMA R6, R7, R2, R6 ;  /* 0x0000000207067223 */ /* 0x004fca0000000006 */
[----:B------:R-:W-:-:S05]  /*93a0*/  F2FP.F16.F32.PACK_AB R6, RZ, R6 ;  /* 0x00000006ff06723e */ /* 0x000fca00000000ff */
[----:B------:R1:W-:Y:S01]  /*93b0*/  @P0 STG.E.U16 desc[UR36][R4.64+0x2], R6 ;  /* 0x0000020604000986 */ /* 0x0003e2000c101524 */
[----:B------:R-:W-:-:S04]  /*93c0*/  ISETP.GT.AND P0, PT, R17, 0x8, PT ;  /* 0x000000081100780c */ /* 0x000fc80003f04270 */
[----:B------:R-:W-:Y:S01]  /*93d0*/  ISETP.GT.AND P1, PT, R0, RZ, P0 ;  /* 0x000000ff0000720c */ /* 0x000fe20000724270 */
[----:B-1----:R-:W-:-:S04]  /*93e0*/  IMAD.WIDE.U32 R6, R3, R14, R154 ;  /* 0x0000000e03067225 */ /* 0x002fc800078e009a */
[----:B------:R-:W-:Y:S01]  /*93f0*/  IMAD.IADD R156, R156, 0x1, R7 ;  /* 0x000000019c9c7824 */ /* 0x000fe200078e0207 */
[----:B------:R-:W-:-:S05]  /*9400*/  IADD3 R7, P2, R152, R6, RZ ;  /* 0x0000000698077210 */ /* 0x000fca0007f5e0ff */
[----:B------:R-:W-:Y:S01]  /*9410*/  IMAD.X R9, R156, 0x1, R21, P2 ;  /* 0x000000019c097824 */ /* 0x000fe200010e0615 */
[----:B------:R-:W-:-:S04]  /*9420*/  LEA R8, P2, R7, R12, 0x1 ;  /* 0x0000000c07087211 */ /* 0x000fc800078408ff */
[----:B------:R-:W-:-:S05]  /*9430*/  LEA.HI.X R9, R7, R13, R9, 0x1, P2 ;  /* 0x0000000d07097211 */ /* 0x000fca00010f0c09 */
[----:B------:R1:W2:Y:S01]  /*9440*/  @P1 LDG.E.LTC128B.U16 R23, desc[UR36][R8.64] ;  /* 0x0000002408171981 */ /* 0x0002a2000c1e1520 */
[----:B------:R-:W-:Y:S01]  /*9450*/  IADD3 R6, P2, R18, R6, RZ ;  /* 0x0000000612067210 */ /* 0x000fe20007f5e0ff */
[----:B------:R-:W-:Y:S01]  /*9460*/  BSSY B1, `(.L_x_32) ;  /* 0x0000016000017945 */ /* 0x000fe20003800000 */
[----:B------:R-:W-:Y:S02]  /*9470*/  ISETP.GT.AND P4, PT, R0, 0x1, P0 ;  /* 0x000000010000780c */ /* 0x000fe40000784270 */
[----:B------:R-:W-:Y:S01]  /*9480*/  IADD3.X R7, R19, R156, RZ, P2, !PT ;  /* 0x0000009c13077210 */ /* 0x000fe200017fe4ff */
[----:B------:R-:W-:Y:S02]  /*9490*/  IMAD.U32 R156, RZ, RZ, UR9 ;  /* 0x00000009ff9c7e24 */ /* 0x000fe4000f8e00ff */
[----:B------:R-:W-:-:S04]  /*94a0*/  IMAD.WIDE.U32 R6, R22, UR43, R6 ;  /* 0x0000002b16067c25 */ /* 0x000fc8000f8e0006 */
[----:B------:R-:W-:Y:S01]  /*94b0*/  IMAD.IADD R7, R157, 0x1, R7 ;  /* 0x000000019d077824 */ /* 0x000fe200078e0207 */
[----:B-1----:R-:W-:-:S04]  /*94c0*/  LEA R8, P2, R6, R12, 0x1 ;  /* 0x0000000c06087211 */ /* 0x002fc800078408ff */
[----:B------:R-:W-:Y:S01]  /*94d0*/  LEA.HI.X R9, R6, R13, R7, 0x1, P2 ;  /* 0x0000000d06097211 */ /* 0x000fe200010f0c07 */
[----:B--2---:R-:W-:-:S05]  /*94e0*/  HADD2.F32 R6, -RZ, R23.H0_H0 ;  /* 0x20000017ff067230 */ /* 0x004fca0000004100 */
[----:B------:R-:W-:-:S04]  /*94f0*/  FMUL R6, R6, R16 ;  /* 0x0000001006067220 */ /* 0x000fc80000400000 */
[----:B---3--:R-:W-:Y:S01]  /*9500*/  FFMA R7, R158, R2, R6 ;  /* 0x000000029e077223 */ /* 0x008fe20000000006 */
[----:B------:R-:W-:Y:S01]  /*9510*/  IMAD.U32 R158, RZ, RZ, UR8 ;  /* 0x00000008ff9e7e24 */ /* 0x000fe2000f8e00ff */
[----:B------:R-:W-:-:S03]  /*9520*/  MOV R6, UR8 ;  /* 0x0000000800067c02 */ /* 0x000fc60008000f00 */
[----:B------:R-:W-:Y:S01]  /*9530*/  IMAD.SHL.U32 R158, R158, 0x10, RZ ;  /* 0x000000109e9e7824 */ /* 0x000fe200078e00ff */
[----:B------:R-:W-:Y:S02]  /*9540*/  SHF.L.U64.HI R156, R6, 0x4, R156 ;  /* 0x00000004069c7819 */ /* 0x000fe4000001029c */
[----:B------:R-:W-:Y:S02]  /*9550*/  F2FP.F16.F32.PACK_AB R7, RZ, R7 ;  /* 0x00000007ff07723e */ /* 0x000fe400000000ff */
[----:B------:R-:W-:Y:S02]  /*9560*/  IADD3 R6, P2, R158, R4, RZ ;  /* 0x000000049e067210 */ /* 0x000fe40007f5e0ff */
[----:B------:R-:W-:Y:S02]  /*9570*/  PRMT R159, R7, 0x7610, R159 ;  /* 0x00007610079f7816 */ /* 0x000fe4000000009f */
[----:B------:R-:W-:-:S05]  /*9580*/  IADD3.X R7, R156, R5, RZ, P2, !PT ;  /* 0x000000059c077210 */ /* 0x000fca00017fe4ff */
[----:B------:R1:W-:Y:S01]  /*9590*/  @P1 STG.E.U16 desc[UR36][R6.64], R159 ;  /* 0x0000009f06001986 */ /* 0x0003e2000c101524 */
[----:B------:R-:W-:Y:S05]  /*95a0*/  @!P4 BRA `(.L_x_33) ;  /* 0x000000000004c947 */ /* 0x000fea0003800000 */
[----:B------:R2:W5:Y:S02]  /*95b0*/  LDG.E.LTC128B.U16 R23, desc[UR36][R8.64+0x2] ;  /* 0x0000022408177981 */ /* 0x000564000c1e1520 */
.L_x_33:
[----:B------:R-:W-:Y:S05]  /*95c0*/  BSYNC B1 ;  /* 0x0000000000017941 */ /* 0x000fea0003800000 */
.L_x_32:
[----:B------:R-:W3:Y:S01]  /*95d0*/  LDL.LU R161, [R1+0xc] ;  /* 0x00000c0001a17983 */ /* 0x000ee20000300800 */
[----:B-1---5:R-:W-:Y:S01]  /*95e0*/  HADD2.F32 R159, -RZ, R23.H0_H0 ;  /* 0x20000017ff9f7230 */ /* 0x022fe20000004100 */
[----:B------:R-:W-:Y:S01]  /*95f0*/  ISETP.GT.AND P1, PT, R0, 0x8, P3 ;  /* 0x000000080000780c */ /* 0x000fe20001f24270 */
[----:B------:R-:W-:Y:S03]  /*9600*/  BSSY B1, `(.L_x_34) ;  /* 0x0000007000017945 */ /* 0x000fe60003800000 */
[----:B------:R-:W-:-:S04]  /*9610*/  FMUL R159, R159, R16 ;  /* 0x000000109f9f7220 */ /* 0x000fc80000400000 */
[----:B---3--:R-:W-:-:S05]  /*9620*/  FFMA R159, R161, R2, R159 ;  /* 0x00000002a19f7223 */ /* 0x008fca000000009f */
[----:B------:R-:W-:-:S05]  /*9630*/  F2FP.F16.F32.PACK_AB R159, RZ, R159 ;  /* 0x0000009fff9f723e */ /* 0x000fca00000000ff */
[----:B------:R1:W-:Y:S01]  /*9640*/  @P4 STG.E.U16 desc[UR36][R6.64+0x2], R159 ;  /* 0x0000029f06004986 */ /* 0x0003e2000c101524 */
[----:B------:R-:W-:Y:S05]  /*9650*/  @!P1 BRA `(.L_x_35) ;  /* 0x0000000000049947 */ /* 0x000fea0003800000 */
[----:B------:R3:W5:Y:S02]  /*9660*/  LDG.E.LTC128B.U16 R23, desc[UR36][R10.64+0x10] ;  /* 0x000010240a177981 */ /* 0x000764000c1e1520 */
.L_x_35:
[----:B------:R-:W-:Y:S05]  /*9670*/  BSYNC B1 ;  /* 0x0000000000017941 */ /* 0x000fea0003800000 */
.L_x_34:
[----:B------:R-:W4:Y:S01]  /*9680*/  LDL.LU R161, [R1+0x10] ;  /* 0x0000100001a17983 */ /* 0x000f220000300800 */
[----:B-1---5:R-:W-:Y:S01]  /*9690*/  HADD2.F32 R159, -RZ, R23.H0_H0 ;  /* 0x20000017ff9f7230 */ /* 0x022fe20000004100 */
[----:B------:R-:W-:Y:S01]  /*96a0*/  ISETP.GT.AND P2, PT, R0, 0x9, P3 ;  /* 0x000000090000780c */ /* 0x000fe20001f44270 */
[----:B------:R-:W-:Y:S03]  /*96b0*/  BSSY B1, `(.L_x_36) ;  /* 0x0000007000017945 */ /* 0x000fe60003800000 */
[----:B------:R-:W-:-:S04]  /*96c0*/  FMUL R159, R159, R16 ;  /* 0x000000109f9f7220 */ /* 0x000fc80000400000 */
[----:B----4-:R-:W-:-:S05]  /*96d0*/  FFMA R159, R161, R2, R159 ;  /* 0x00000002a19f7223 */ /* 0x010fca000000009f */
[----:B------:R-:W-:-:S05]  /*96e0*/  F2FP.F16.F32.PACK_AB R159, RZ, R159 ;  /* 0x0000009fff9f723e */ /* 0x000fca00000000ff */
[----:B------:R1:W-:Y:S01]  /*96f0*/  @P1 STG.E.U16 desc[UR36][R4.64+0x10], R159 ;  /* 0x0000109f04001986 */ /* 0x0003e2000c101524 */
[----:B------:R-:W-:Y:S05]  /*9700*/  @!P2 BRA `(.L_x_37) ;  /* 0x000000000004a947 */ /* 0x000fea0003800000 */
[----:B------:R4:W5:Y:S02]  /*9710*/  LDG.E.LTC128B.U16 R23, desc[UR36][R10.64+0x12] ;  /* 0x000012240a177981 */ /* 0x000964000c1e1520 */
.L_x_37:
[----:B------:R-:W-:Y:S05]  /*9720*/  BSYNC B1 ;  /* 0x0000000000017941 */ /* 0x000fea0003800000 */
.L_x_36:
[----:B------:R-:W2:Y:S01]  /*9730*/  LDL.LU R161, [R1+0x14] ;  /* 0x0000140001a17983 */ /* 0x000ea20000300800 */
[----:B-1---5:R-:W-:Y:S01]  /*9740*/  HADD2.F32 R159, -RZ, R23.H0_H0 ;  /* 0x20000017ff9f7230 */ /* 0x022fe20000004100 */
[----:B------:R-:W-:Y:S01]  /*9750*/  ISETP.GT.AND P1, PT, R0, 0x8, P0 ;  /* 0x000000080000780c */ /* 0x000fe20000724270 */
[----:B------:R-:W-:Y:S03]  /*9760*/  BSSY B1, `(.L_x_38) ;  /* 0x0000007000017945 */ /* 0x000fe60003800000 */
[----:B------:R-:W-:-:S04]  /*9770*/  FMUL R159, R159, R16 ;  /* 0x000000109f9f7220 */ /* 0x000fc80000400000 */
[----:B--2---:R-:W-:-:S05]  /*9780*/  FFMA R159, R161, R2, R159 ;  /* 0x00000002a19f7223 */ /* 0x004fca000000009f */
[----:B------:R-:W-:-:S05]  /*9790*/  F2FP.F16.F32.PACK_AB R159, RZ, R159 ;  /* 0x0000009fff9f723e */ /* 0x000fca00000000ff */
[----:B------:R1:W-:Y:S01]  /*97a0*/  @P2 STG.E.U16 desc[UR36][R4.64+0x12], R159 ;  /* 0x0000129f04002986 */ /* 0x0003e2000c101524 */
[----:B------:R-:W-:Y:S05]  /*97b0*/  @!P1 BRA `(.L_x_39) ;  /* 0x0000000000049947 */ /* 0x000fea0003800000 */
[----:B------:R2:W5:Y:S02]  /*97c0*/  LDG.E.LTC128B.U16 R23, desc[UR36][R8.64+0x10] ;  /* 0x0000102408177981 */ /* 0x000564000c1e1520 */
.L_x_39:
[----:B------:R-:W-:Y:S05]  /*97d0*/  BSYNC B1 ;  /* 0x0000000000017941 */ /* 0x000fea0003800000 */
.L_x_38:
        /* <DEDUP_REMOVED lines=10> */
.L_x_41:
[----:B------:R-:W-:Y:S05]  /*9880*/  BSYNC B1 ;  /* 0x0000000000017941 */ /* 0x000fea0003800000 */
.L_x_40:
        /* <DEDUP_REMOVED lines=10> */
.L_x_43:
[----:B------:R-:W-:Y:S05]  /*9930*/  BSYNC B1 ;  /* 0x0000000000017941 */ /* 0x000fea0003800000 */
.L_x_42:
        /* <DEDUP_REMOVED lines=10> */
.L_x_45:
[----:B------:R-:W-:Y:S05]  /*99e0*/  BSYNC B1 ;  /* 0x0000000000017941 */ /* 0x000fea0003800000 */
.L_x_44:
        /* <DEDUP_REMOVED lines=10> */
.L_x_47:
[----:B------:R-:W-:Y:S05]  /*9a90*/  BSYNC B1 ;  /* 0x0000000000017941 */ /* 0x000fea0003800000 */
.L_x_46:
        /* <DEDUP_REMOVED lines=10> */
.L_x_49:
[----:B------:R-:W-:Y:S05]  /*9b40*/  BSYNC B1 ;  /* 0x0000000000017941 */ /* 0x000fea0003800000 */
.L_x_48:
        /* <DEDUP_REMOVED lines=10> */
.L_x_51:
[----:B------:R-:W-:Y:S05]  /*9bf0*/  BSYNC B1 ;  /* 0x0000000000017941 */ /* 0x000fea0003800000 */
.L_x_50:
        /* <DEDUP_REMOVED lines=10> */
.L_x_53:
[----:B------:R-:W-:Y:S05]  /*9ca0*/  BSYNC B1 ;  /* 0x0000000000017941 */ /* 0x000fea0003800000 */
.L_x_52:
        /* <DEDUP_REMOVED lines=10> */
.L_x_55:
[----:B------:R-:W-:Y:S05]  /*9d50*/  BSYNC B1 ;  /* 0x0000000000017941 */ /* 0x000fea0003800000 */
.L_x_54:
        /* <DEDUP_REMOVED lines=10> */
.L_x_57:
[----:B------:R-:W-:Y:S05]  /*9e00*/  BSYNC B1 ;  /* 0x0000000000017941 */ /* 0x000fea0003800000 */
.L_x_56:
        /* <DEDUP_REMOVED lines=10> */
.L_x_59:
[----:B------:R-:W-:Y:S05]  /*9eb0*/  BSYNC B1 ;  /* 0x0000000000017941 */ /* 0x000fea0003800000 */
.L_x_58:
        /* <DEDUP_REMOVED lines=10> */
.L_x_61:
[----:B------:R-:W-:Y:S05]  /*9f60*/  BSYNC B1 ;  /* 0x0000000000017941 */ /* 0x000fea0003800000 */
.L_x_60:
        /* <DEDUP_REMOVED lines=10> */
.L_x_63:
[----:B------:R-:W-:Y:S05]  /*a010*/  BSYNC B1 ;  /* 0x0000000000017941 */ /* 0x000fea0003800000 */
.L_x_62:
        /* <DEDUP_REMOVED lines=10> */
.L_x_65:
[----:B------:R-:W-:Y:S05]  /*a0c0*/  BSYNC B1 ;  /* 0x0000000000017941 */ /* 0x000fea0003800000 */
.L_x_64:
        /* <DEDUP_REMOVED lines=10> */
.L_x_67:
[----:B------:R-:W-:Y:S05]  /*a170*/  BSYNC B1 ;  /* 0x0000000000017941 */ /* 0x000fea0003800000 */
.L_x_66:
        /* <DEDUP_REMOVED lines=10> */
.L_x_69:
[----:B------:R-:W-:Y:S05]  /*a220*/  BSYNC B1 ;  /* 0x0000000000017941 */ /* 0x000fea0003800000 */
.L_x_68:
        /* <DEDUP_REMOVED lines=10> */
.L_x_71:
[----:B------:R-:W-:Y:S05]  /*a2d0*/  BSYNC B1 ;  /* 0x0000000000017941 */ /* 0x000fea0003800000 */
.L_x_70:
        /* <DEDUP_REMOVED lines=10> */
.L_x_73:
[----:B------:R-:W-:Y:S05]  /*a380*/  BSYNC B1 ;  /* 0x0000000000017941 */ /* 0x000fea0003800000 */
.L_x_72:
        /* <DEDUP_REMOVED lines=10> */
.L_x_75:
[----:B------:R-:W-:Y:S05]  /*a430*/  BSYNC B1 ;  /* 0x0000000000017941 */ /* 0x000fea0003800000 */
.L_x_74:
        /* <DEDUP_REMOVED lines=10> */
.L_x_77:
[----:B------:R-:W-:Y:S05]  /*a4e0*/  BSYNC B1 ;  /* 0x0000000000017941 */ /* 0x000fea0003800000 */
.L_x_76:
        /* <DEDUP_REMOVED lines=10> */
.L_x_79:
[----:B------:R-:W-:Y:S05]  /*a590*/  BSYNC B1 ;  /* 0x0000000000017941 */ /* 0x000fea0003800000 */
.L_x_78:
        /* <DEDUP_REMOVED lines=10> */
.L_x_81:
[----:B------:R-:W-:Y:S05]  /*a640*/  BSYNC B1 ;  /* 0x0000000000017941 */ /* 0x000fea0003800000 */
.L_x_80:
        /* <DEDUP_REMOVED lines=10> */
.L_x_83:
[----:B------:R-:W-:Y:S05]  /*a6f0*/  BSYNC B1 ;  /* 0x0000000000017941 */ /* 0x000fea0003800000 */
.L_x_82:
        /* <DEDUP_REMOVED lines=10> */
.L_x_85:
[----:B------:R-:W-:Y:S05]  /*a7a0*/  BSYNC B1 ;  /* 0x0000000000017941 */ /* 0x000fea0003800000 */
.L_x_84:
        /* <DEDUP_REMOVED lines=10> */
.L_x_87:
[----:B------:R-:W-:Y:S05]  /*a850*/  BSYNC B1 ;  /* 0x0000000000017941 */ /* 0x000fea0003800000 */
.L_x_86:
        /* <DEDUP_REMOVED lines=10> */
.L_x_89:
[----:B------:R-:W-:Y:S05]  /*a900*/  BSYNC B1 ;  /* 0x0000000000017941 */ /* 0x000fea0003800000 */
.L_x_88:
        /* <DEDUP_REMOVED lines=10> */
.L_x_91:
[----:B------:R-:W-:Y:S05]  /*a9b0*/  BSYNC B1 ;  /* 0x0000000000017941 */ /* 0x000fea0003800000 */
.L_x_90:
        /* <DEDUP_REMOVED lines=10> */
.L_x_93:
[----:B------:R-:W-:Y:S05]  /*aa60*/  BSYNC B1 ;  /* 0x0000000000017941 */ /* 0x000fea0003800000 */
.L_x_92:
        /* <DEDUP_REMOVED lines=10> */
.L_x_95:
[----:B------:R-:W-:Y:S05]  /*ab10*/  BSYNC B1 ;  /* 0x0000000000017941 */ /* 0x000fea0003800000 */
.L_x_94:
        /* <DEDUP_REMOVED lines=10> */
.L_x_97:
[----:B------:R-:W-:Y:S05]  /*abc0*/  BSYNC B1 ;  /* 0x0000000000017941 */ /* 0x000fea0003800000 */
.L_x_96:
        /* <DEDUP_REMOVED lines=10> */
.L_x_99:
[----:B------:R-:W-:Y:S05]  /*ac70*/  BSYNC B1 ;  /* 0x0000000000017941 */ /* 0x000fea0003800000 */
.L_x_98:
        /* <DEDUP_REMOVED lines=10> */
.L_x_101:
[----:B------:R-:W-:Y:S05]  /*ad20*/  BSYNC B1 ;  /* 0x0000000000017941 */ /* 0x000fea0003800000 */
.L_x_100:
        /* <DEDUP_REMOVED lines=10> */
.L_x_103:
[----:B------:R-:W-:Y:S05]  /*add0*/  BSYNC B1 ;  /* 0x0000000000017941 */ /* 0x000fea0003800000 */
.L_x_102:
        /* <DEDUP_REMOVED lines=10> */
.L_x_105:
[----:B------:R-:W-:Y:S05]  /*ae80*/  BSYNC B1 ;  /* 0x0000000000017941 */ /* 0x000fea0003800000 */
.L_x_104:
        /* <DEDUP_REMOVED lines=10> */
.L_x_107:
[----:B------:R-:W-:Y:S05]  /*af30*/  BSYNC B1 ;  /* 0x0000000000017941 */ /* 0x000fea0003800000 */
.L_x_106:
        /* <DEDUP_REMOVED lines=10> */
.L_x_109:
[----:B------:R-:W-:Y:S05]  /*afe0*/  BSYNC B1 ;  /* 0x0000000000017941 */ /* 0x000fea0003800000 */
.L_x_108:
        /* <DEDUP_REMOVED lines=10> */
.L_x_111:
[----:B------:R-:W-:Y:S05]  /*b090*/  BSYNC B1 ;  /* 0x0000000000017941 */ /* 0x000fea0003800000 */
.L_x_110:
        /* <DEDUP_REMOVED lines=10> */
.L_x_113:
[----:B------:R-:W-:Y:S05]  /*b140*/  BSYNC B1 ;  /* 0x0000000000017941 */ /* 0x000fea0003800000 */
.L_x_112:
        /* <DEDUP_REMOVED lines=10> */
.L_x_115:
[----:B------:R-:W-:Y:S05]  /*b1f0*/  BSYNC B1 ;  /* 0x0000000000017941 */ /* 0x000fea0003800000 */
.L_x_114:
        /* <DEDUP_REMOVED lines=10> */
.L_x_117:
[----:B------:R-:W-:Y:S05]  /*b2a0*/  BSYNC B1 ;  /* 0x0000000000017941 */ /* 0x000fea0003800000 */
.L_x_116:
        /* <DEDUP_REMOVED lines=10> */
.L_x_119:
[----:B------:R-:W-:Y:S05]  /*b350*/  BSYNC B1 ;  /* 0x0000000000017941 */ /* 0x000fea0003800000 */
.L_x_118:
        /* <DEDUP_REMOVED lines=10> */
.L_x_121:
[----:B------:R-:W-:Y:S05]  /*b400*/  BSYNC B1 ;  /* 0x0000000000017941 */ /* 0x000fea0003800000 */
.L_x_120:
        /* <DEDUP_REMOVED lines=10> */
.L_x_123:
[----:B------:R-:W-:Y:S05]  /*b4b0*/  BSYNC B1 ;  /* 0x0000000000017941 */ /* 0x000fea0003800000 */
.L_x_122:
        /* <DEDUP_REMOVED lines=10> */
.L_x_125:
[----:B------:R-:W-:Y:S05]  /*b560*/  BSYNC B1 ;  /* 0x0000000000017941 */ /* 0x000fea0003800000 */
.L_x_124:
        /* <DEDUP_REMOVED lines=10> */
.L_x_127:
[----:B------:R-:W-:Y:S05]  /*b610*/  BSYNC B1 ;  /* 0x0000000000017941 */ /* 0x000fea0003800000 */
.L_x_126:
        /* <DEDUP_REMOVED lines=10> */
.L_x_129:
[----:B------:R-:W-:Y:S05]  /*b6c0*/  BSYNC B1 ;  /* 0x0000000000017941 */ /* 0x000fea0003800000 */
.L_x_128:
        /* <DEDUP_REMOVED lines=10> */
.L_x_131:
[----:B------:R-:W-:Y:S05]  /*b770*/  BSYNC B1 ;  /* 0x0000000000017941 */ /* 0x000fea0003800000 */
.L_x_130:
        /* <DEDUP_REMOVED lines=10> */
.L_x_133:
[----:B------:R-:W-:Y:S05]  /*b820*/  BSYNC B1 ;  /* 0x0000000000017941 */ /* 0x000fea0003800000 */
.L_x_132:
        /* <DEDUP_REMOVED lines=10> */
.L_x_135:
[----:B------:R-:W-:Y:S05]  /*b8d0*/  BSYNC B1 ;  /* 0x0000000000017941 */ /* 0x000fea0003800000 */
.L_x_134:
        /* <DEDUP_REMOVED lines=10> */
.L_x_137:
[----:B------:R-:W-:Y:S05]  /*b980*/  BSYNC B1 ;  /* 0x0000000000017941 */ /* 0x000fea0003800000 */
.L_x_136:
        /* <DEDUP_REMOVED lines=10> */
.L_x_139:
[----:B------:R-:W-:Y:S05]  /*ba30*/  BSYNC B1 ;  /* 0x0000000000017941 */ /* 0x000fea0003800000 */
.L_x_138:
        /* <DEDUP_REMOVED lines=10> */
.L_x_141:
[----:B------:R-:W-:Y:S05]  /*bae0*/  BSYNC B1 ;  /* 0x0000000000017941 */ /* 0x000fea0003800000 */
.L_x_140:
        /* <DEDUP_REMOVED lines=10> */
.L_x_143:
[----:B------:R-:W-:Y:S05]  /*bb90*/  BSYNC B1 ;  /* 0x0000000000017941 */ /* 0x000fea0003800000 */
.L_x_142:
        /* <DEDUP_REMOVED lines=10> */
.L_x_145:
[----:B------:R-:W-:Y:S05]  /*bc40*/  BSYNC B1 ;  /* 0x0000000000017941 */ /* 0x000fea0003800000 */
.L_x_144:
        /* <DEDUP_REMOVED lines=10> */
.L_x_147:
[----:B------:R-:W-:Y:S05]  /*bcf0*/  BSYNC B1 ;  /* 0x0000000000017941 */ /* 0x000fea0003800000 */
.L_x_146:
        /* <DEDUP_REMOVED lines=10> */
.L_x_149:
[----:B------:R-:W-:Y:S05]  /*bda0*/  BSYNC B1 ;  /* 0x0000000000017941 */ /* 0x000fea0003800000 */
.L_x_148:
        /* <DEDUP_REMOVED lines=10> */
.L_x_151:
[----:B------:R-:W-:Y:S05]  /*be50*/  BSYNC B1 ;  /* 0x0000000000017941 */ /* 0x000fea0003800000 */
.L_x_150:
        /* <DEDUP_REMOVED lines=10> */
.L_x_153:
[----:B------:R-:W-:Y:S05]  /*bf00*/  BSYNC B1 ;  /* 0x0000000000017941 */ /* 0x000fea0003800000 */
.L_x_152:
        /* <DEDUP_REMOVED lines=10> */
.L_x_155:
[----:B------:R-:W-:Y:S05]  /*bfb0*/  BSYNC B1 ;  /* 0x0000000000017941 */ /* 0x000fea0003800000 */
.L_x_154:
        /* <DEDUP_REMOVED lines=10> */
.L_x_157:
[----:B------:R-:W-:Y:S05]  /*c060*/  BSYNC B1 ;  /* 0x0000000000017941 */ /* 0x000fea0003800000 */
.L_x_156:
        /* <DEDUP_REMOVED lines=10> */
.L_x_159:
[----:B------:R-:W-:Y:S05]  /*c110*/  BSYNC B1 ;  /* 0x0000000000017941 */ /* 0x000fea0003800000 */
.L_x_158:
        /* <DEDUP_REMOVED lines=10> */
.L_x_161:
[----:B------:R-:W-:Y:S05]  /*c1c0*/  BSYNC B1 ;  /* 0x0000000000017941 */ /* 0x000fea0003800000 */
.L_x_160:
        /* <DEDUP_REMOVED lines=10> */
.L_x_163:
[----:B------:R-:W-:Y:S05]  /*c270*/  BSYNC B1 ;  /* 0x0000000000017941 */ /* 0x000fea0003800000 */
.L_x_162:
        /* <DEDUP_REMOVED lines=10> */
.L_x_165:
[----:B------:R-:W-:Y:S05]  /*c320*/  BSYNC B1 ;  /* 0x0000000000017941 */ /* 0x000fea0003800000 */
.L_x_164:
        /* <DEDUP_REMOVED lines=10> */
.L_x_167:
[----:B------:R-:W-:Y:S05]  /*c3d0*/  BSYNC B1 ;  /* 0x0000000000017941 */ /* 0x000fea0003800000 */
.L_x_166:
        /* <DEDUP_REMOVED lines=10> */
.L_x_169:
[----:B------:R-:W-:Y:S05]  /*c480*/  BSYNC B1 ;  /* 0x0000000000017941 */ /* 0x000fea0003800000 */
.L_x_168:
        /* <DEDUP_REMOVED lines=10> */
.L_x_171:
[----:B------:R-:W-:Y:S05]  /*c530*/  BSYNC B1 ;  /* 0x0000000000017941 */ /* 0x000fea0003800000 */
.L_x_170:
        /* <DEDUP_REMOVED lines=10> */
.L_x_173:
[----:B------:R-:W-:Y:S05]  /*c5e0*/  BSYNC B1 ;  /* 0x0000000000017941 */ /* 0x000fea0003800000 */
.L_x_172:
        /* <DEDUP_REMOVED lines=10> */
.L_x_175:
[----:B------:R-:W-:Y:S05]  /*c690*/  BSYNC B1 ;  /* 0x0000000000017941 */ /* 0x000fea0003800000 */
.L_x_174:
        /* <DEDUP_REMOVED lines=10> */
.L_x_177:
[----:B------:R-:W-:Y:S05]  /*c740*/  BSYNC B1 ;  /* 0x0000000000017941 */ /* 0x000fea0003800000 */
.L_x_176:
        /* <DEDUP_REMOVED lines=10> */
.L_x_179:
[----:B------:R-:W-:Y:S05]  /*c7f0*/  BSYNC B1 ;  /* 0x0000000000017941 */ /* 0x000fea0003800000 */
.L_x_178:
        /* <DEDUP_REMOVED lines=10> */
.L_x_181:
[----:B------:R-:W-:Y:S05]  /*c8a0*/  BSYNC B1 ;  /* 0x0000000000017941 */ /* 0x000fea0003800000 */
.L_x_180:
        /* <DEDUP_REMOVED lines=10> */
.L_x_183:
[----:B------:R-:W-:Y:S05]  /*c950*/  BSYNC B1 ;  /* 0x0000000000017941 */ /* 0x000fea0003800000 */
.L_x_182:
        /* <DEDUP_REMOVED lines=10> */
.L_x_185:
[----:B------:R-:W-:Y:S05]  /*ca00*/  BSYNC B1 ;  /* 0x0000000000017941 */ /* 0x000fea0003800000 */
.L_x_184:
        /* <DEDUP_REMOVED lines=10> */
.L_x_187:
[----:B------:R-:W-:Y:S05]  /*cab0*/  BSYNC B1 ;  /* 0x0000000000017941 */ /* 0x000fea0003800000 */
.L_x_186:
        /* <DEDUP_REMOVED lines=10> */
.L_x_189:
[----:B------:R-:W-:Y:S05]  /*cb60*/  BSYNC B1 ;  /* 0x0000000000017941 */ /* 0x000fea0003800000 */
.L_x_188:
        /* <DEDUP_REMOVED lines=10> */
.L_x_191:
[----:B------:R-:W-:Y:S05]  /*cc10*/  BSYNC B1 ;  /* 0x0000000000017941 */ /* 0x000fea0003800000 */
.L_x_190:
        /* <DEDUP_REMOVED lines=10> */
.L_x_193:
[----:B------:R-:W-:Y:S05]  /*ccc0*/  BSYNC B1 ;  /* 0x0000000000017941 */ /* 0x000fea0003800000 */
.L_x_192:
        /* <DEDUP_REMOVED lines=10> */
.L_x_195:
[----:B------:R-:W-:Y:S05]  /*cd70*/  BSYNC B1 ;  /* 0x0000000000017941 */ /* 0x000fea0003800000 */
.L_x_194:
        /* <DEDUP_REMOVED lines=10> */
.L_x_197:
[----:B------:R-:W-:Y:S05]  /*ce20*/  BSYNC B1 ;  /* 0x0000000000017941 */ /* 0x000fea0003800000 */
.L_x_196:
        /* <DEDUP_REMOVED lines=10> */
.L_x_199:
[----:B------:R-:W-:Y:S05]  /*ced0*/  BSYNC B1 ;  /* 0x0000000000017941 */ /* 0x000fea0003800000 */
.L_x_198:
        /* <DEDUP_REMOVED lines=10> */
.L_x_201:
[----:B------:R-:W-:Y:S05]  /*cf80*/  BSYNC B1 ;  /* 0x0000000000017941 */ /* 0x000fea0003800000 */
.L_x_200:
        /* <DEDUP_REMOVED lines=10> */
.L_x_203:
[----:B------:R-:W-:Y:S05]  /*d030*/  BSYNC B1 ;  /* 0x0000000000017941 */ /* 0x000fea0003800000 */
.L_x_202:
        /* <DEDUP_REMOVED lines=10> */
.L_x_205:
[----:B------:R-:W-:Y:S05]  /*d0e0*/  BSYNC B1 ;  /* 0x0000000000017941 */ /* 0x000fea0003800000 */
.L_x_204:
        /* <DEDUP_REMOVED lines=10> */
.L_x_207:
[----:B------:R-:W-:Y:S05]  /*d190*/  BSYNC B1 ;  /* 0x0000000000017941 */ /* 0x000fea0003800000 */
.L_x_206:
        /* <DEDUP_REMOVED lines=10> */
.L_x_209:
[----:B------:R-:W-:Y:S05]  /*d240*/  BSYNC B1 ;  /* 0x0000000000017941 */ /* 0x000fea0003800000 */
.L_x_208:
        /* <DEDUP_REMOVED lines=10> */
.L_x_211:
[----:B------:R-:W-:Y:S05]  /*d2f0*/  BSYNC B1 ;  /* 0x0000000000017941 */ /* 0x000fea0003800000 */
.L_x_210:
        /* <DEDUP_REMOVED lines=10> */
.L_x_213:
[----:B------:R-:W-:Y:S05]  /*d3a0*/  BSYNC B1 ;  /* 0x0000000000017941 */ /* 0x000fea0003800000 */
.L_x_212:
        /* <DEDUP_REMOVED lines=10> */
.L_x_215:
[----:B------:R-:W-:Y:S05]  /*d450*/  BSYNC B1 ;  /* 0x0000000000017941 */ /* 0x000fea0003800000 */
.L_x_214:
        /* <DEDUP_REMOVED lines=10> */
.L_x_217:
[----:B------:R-:W-:Y:S05]  /*d500*/  BSYNC B1 ;  /* 0x0000000000017941 */ /* 0x000fea0003800000 */
.L_x_216:
        /* <DEDUP_REMOVED lines=10> */
.L_x_219:
[----:B------:R-:W-:Y:S05]  /*d5b0*/  BSYNC B1 ;  /* 0x0000000000017941 */ /* 0x000fea0003800000 */
.L_x_218:
        /* <DEDUP_REMOVED lines=10> */
.L_x_221:
[----:B------:R-:W-:Y:S05]  /*d660*/  BSYNC B1 ;  /* 0x0000000000017941 */ /* 0x000fea0003800000 */
.L_x_220:
        /* <DEDUP_REMOVED lines=10> */
.L_x_223:
[----:B------:R-:W-:Y:S05]  /*d710*/  BSYNC B1 ;  /* 0x0000000000017941 */ /* 0x000fea0003800000 */
.L_x_222:
        /* <DEDUP_REMOVED lines=10> */
.L_x_225:
[----:B------:R-:W-:Y:S05]  /*d7c0*/  BSYNC B1 ;  /* 0x0000000000017941 */ /* 0x000fea0003800000 */
.L_x_224:
        /* <DEDUP_REMOVED lines=10> */
.L_x_227:
[----:B------:R-:W-:Y:S05]  /*d870*/  BSYNC B1 ;  /* 0x0000000000017941 */ /* 0x000fea0003800000 */
.L_x_226:
        /* <DEDUP_REMOVED lines=10> */
.L_x_229:
[----:B------:R-:W-:Y:S05]  /*d920*/  BSYNC B1 ;  /* 0x0000000000017941 */ /* 0x000fea0003800000 */
.L_x_228:
        /* <DEDUP_REMOVED lines=10> */
.L_x_231:
[----:B------:R-:W-:Y:S05]  /*d9d0*/  BSYNC B1 ;  /* 0x0000000000017941 */ /* 0x000fea0003800000 */
.L_x_230:
        /* <DEDUP_REMOVED lines=10> */
.L_x_233:
[----:B------:R-:W-:Y:S05]  /*da80*/  BSYNC B1 ;  /* 0x0000000000017941 */ /* 0x000fea0003800000 */
.L_x_232:
        /* <DEDUP_REMOVED lines=10> */
.L_x_235:
[----:B------:R-:W-:Y:S05]  /*db30*/  BSYNC B1 ;  /* 0x0000000000017941 */ /* 0x000fea0003800000 */
.L_x_234:
        /* <DEDUP_REMOVED lines=10> */
.L_x_237:
[----:B------:R-:W-:Y:S05]  /*dbe0*/  BSYNC B1 ;  /* 0x0000000000017941 */ /* 0x000fea0003800000 */
.L_x_236:
        /* <DEDUP_REMOVED lines=10> */
.L_x_239:
[----:B------:R-:W-:Y:S05]  /*dc90*/  BSYNC B1 ;  /* 0x0000000000017941 */ /* 0x000fea0003800000 */
.L_x_238:
        /* <DEDUP_REMOVED lines=10> */
.L_x_241:
[----:B------:R-:W-:Y:S05]  /*dd40*/  BSYNC B1 ;  /* 0x0000000000017941 */ /* 0x000fea0003800000 */
.L_x_240:
        /* <DEDUP_REMOVED lines=10> */
.L_x_243:
[----:B------:R-:W-:Y:S05]  /*ddf0*/  BSYNC B1 ;  /* 0x0000000000017941 */ /* 0x000fea0003800000 */
.L_x_242:
        /* <DEDUP_REMOVED lines=10> */
.L_x_245:
[----:B------:R-:W-:Y:S05]  /*dea0*/  BSYNC B1 ;  /* 0x0000000000017941 */ /* 0x000fea0003800000 */
.L_x_244:
        /* <DEDUP_REMOVED lines=10> */
.L_x_247:
[----:B------:R-:W-:Y:S05]  /*df50*/  BSYNC B1 ;  /* 0x0000000000017941 */ /* 0x000fea0003800000 */
.L_x_246:
        /* <DEDUP_REMOVED lines=10> */
.L_x_249:
[----:B------:R-:W-:Y:S05]  /*e000*/  BSYNC B1 ;  /* 0x0000000000017941 */ /* 0x000fea0003800000 */
.L_x_248:
        /* <DEDUP_REMOVED lines=10> */
.L_x_251:
[----:B------:R-:W-:Y:S05]  /*e0b0*/  BSYNC B1 ;  /* 0x0000000000017941 */ /* 0x000fea0003800000 */
.L_x_250:
        /* <DEDUP_REMOVED lines=10> */
.L_x_253:
[----:B------:R-:W-:Y:S05]  /*e160*/  BSYNC B1 ;  /* 0x0000000000017941 */ /* 0x000fea0003800000 */
.L_x_252:
        /* <DEDUP_REMOVED lines=10> */
.L_x_255:
[----:B------:R-:W-:Y:S05]  /*e210*/  BSYNC B1 ;  /* 0x0000000000017941 */ /* 0x000fea0003800000 */
.L_x_254:
        /* <DEDUP_REMOVED lines=10> */
.L_x_257:
[----:B------:R-:W-:Y:S05]  /*e2c0*/  BSYNC B1 ;  /* 0x0000000000017941 */ /* 0x000fea0003800000 */
.L_x_256:
        /* <DEDUP_REMOVED lines=10> */
.L_x_259:
[----:B------:R-:W-:Y:S05]  /*e370*/  BSYNC B1 ;  /* 0x0000000000017941 */ /* 0x000fea0003800000 */
.L_x_258:
        /* <DEDUP_REMOVED lines=10> */
.L_x_261:
[----:B------:R-:W-:Y:S05]  /*e420*/  BSYNC B1 ;  /* 0x0000000000017941 */ /* 0x000fea0003800000 */
.L_x_260:
        /* <DEDUP_REMOVED lines=10> */
.L_x_263:
[----:B------:R-:W-:Y:S05]  /*e4d0*/  BSYNC B1 ;  /* 0x0000000000017941 */ /* 0x000fea0003800000 */
.L_x_262:
        /* <DEDUP_REMOVED lines=10> */
.L_x_265:
[----:B------:R-:W-:Y:S05]  /*e580*/  BSYNC B1 ;  /* 0x0000000000017941 */ /* 0x000fea0003800000 */
.L_x_264:
        /* <DEDUP_REMOVED lines=10> */
.L_x_267:
[----:B------:R-:W-:Y:S05]  /*e630*/  BSYNC B1 ;  /* 0x0000000000017941 */ /* 0x000fea0003800000 */
.L_x_266:
        /* <DEDUP_REMOVED lines=10> */
.L_x_269:
[----:B------:R-:W-:Y:S05]  /*e6e0*/  BSYNC B1 ;  /* 0x0000000000017941 */ /* 0x000fea0003800000 */
.L_x_268:
        /* <DEDUP_REMOVED lines=10> */
.L_x_271:
[----:B------:R-:W-:Y:S05]  /*e790*/  BSYNC B1 ;  /* 0x0000000000017941 */ /* 0x000fea0003800000 */
.L_x_270:
        /* <DEDUP_REMOVED lines=10> */
.L_x_273:
[----:B------:R-:W-:Y:S05]  /*e840*/  BSYNC B1 ;  /* 0x0000000000017941 */ /* 0x000fea0003800000 */
.L_x_272:
        /* <DEDUP_REMOVED lines=10> */
.L_x_275:
[----:B------:R-:W-:Y:S05]  /*e8f0*/  BSYNC B1 ;  /* 0x0000000000017941 */ /* 0x000fea0003800000 */
.L_x_274:
        /* <DEDUP_REMOVED lines=10> */
.L_x_277:
[----:B------:R-:W-:Y:S05]  /*e9a0*/  BSYNC B1 ;  /* 0x0000000000017941 */ /* 0x000fea0003800000 */
.L_x_276:
[----:B0-234-:R-:W2:Y:S01]  /*e9b0*/  LDL.LU R10, [R1+0x1f4] ;  /* 0x0001f400010a7983 */ /* 0x01dea20000300800 */
[----:B-----5:R-:W-:Y:S01]  /*e9c0*/  HADD2.F32 R11, -RZ, R23.H0_H0 ;  /* 0x20000017ff0b7230 */ /* 0x020fe20000004100 */
        /* <DEDUP_REMOVED lines=8> */
.L_x_279:
[----:B------:R-:W-:Y:S05]  /*ea50*/  BSYNC B1 ;  /* 0x0000000000017941 */ /* 0x000fea0003800000 */
.L_x_278:
[----:B------:R-:W3:Y:S01]  /*ea60*/  LDL.LU R10, [R1+0x1f8] ;  /* 0x0001f800010a7983 */ /* 0x000ee20000300800 */
[----:B0----5:R-:W-:Y:S01]  /*ea70*/  HADD2.F32 R11, -RZ, R23.H0_H0 ;  /* 0x20000017ff0b7230 */ /* 0x021fe20000004100 */
[----:B------:R-:W-:Y:S01]  /*ea80*/  ISETP.GT.AND P1, PT, R0, 0xf9, P0 ;  /* 0x000000f90000780c */ /* 0x000fe20000724270 */
[----:B------:R-:W-:Y:S01]  /*ea90*/  BSSY B1, `(.L_x_280) ;  /* 0x000000a000017945 */ /* 0x000fe20003800000 */
[----:B------:R-:W-:Y:S02]  /*eaa0*/  IADD3 R167, P0, R3, 0x80, RZ ;  /* 0x0000008003a77810 */ /* 0x000fe40007f1e0ff */
[----:B------:R-:W-:-:S04]  /*eab0*/  FMUL R11, R11, R16 ;  /* 0x000000100b0b7220 */ /* 0x000fc80000400000 */
[----:B---3--:R-:W-:-:S05]  /*eac0*/  FFMA R11, R10, R2, R11 ;  /* 0x000000020a0b7223 */ /* 0x008fca000000000b */
[----:B------:R-:W-:-:S04]  /*ead0*/  F2FP.F16.F32.PACK_AB R11, RZ, R11 ;  /* 0x0000000bff0b723e */ /* 0x000fc800000000ff */
[----:B------:R-:W-:Y:S01]  /*eae0*/  PRMT R3, R11, 0x7610, R3 ;  /* 0x000076100b037816 */ /* 0x000fe20000000003 */
[----:B------:R-:W-:-:S04]  /*eaf0*/  IMAD.X R11, RZ, RZ, UR7, P0 ;  /* 0x00000007ff0b7e24 */ /* 0x000fc800080e06ff */
[----:B------:R0:W-:Y:S01]  /*eb00*/  @P2 STG.E.U16 desc[UR36][R6.64+0x1f0], R3 ;  /* 0x0001f00306002986 */ /* 0x0001e2000c101524 */
[----:B------:R-:W-:Y:S05]  /*eb10*/  @!P1 BRA `(.L_x_281) ;  /* 0x0000000000049947 */ /* 0x000fea0003800000 */
[----:B------:R3:W5:Y:S02]  /*eb20*/  LDG.E.LTC128B.U16 R23, desc[UR36][R8.64+0x1f2] ;  /* 0x0001f22408177981 */ /* 0x000764000c1e1520 */
.L_x_281:
[----:B------:R-:W-:Y:S05]  /*eb30*/  BSYNC B1 ;  /* 0x0000000000017941 */ /* 0x000fea0003800000 */
.L_x_280:
[----:B------:R-:W4:Y:S01]  /*eb40*/  LDL.LU R10, [R1+0x1fc] ;  /* 0x0001fc00010a7983 */ /* 0x000f220000300800 */
[----:B0----5:R-:W-:Y:S01]  /*eb50*/  HADD2.F32 R3, -RZ, R23.H0_H0 ;  /* 0x20000017ff037230 */ /* 0x021fe20000004100 */
[----:B------:R-:W-:Y:S01]  /*eb60*/  ISETP.GT.AND P0, PT, R17, 0x80, PT ;  /* 0x000000801100780c */ /* 0x000fe20003f04270 */
[----:B--23--:R-:W-:-:S03]  /*eb70*/  IMAD R8, R11, R14, RZ ;  /* 0x0000000e0b087224 */ /* 0x00cfc600078e02ff */
[----:B------:R-:W-:Y:S01]  /*eb80*/  FMUL R3, R3, R16 ;  /* 0x0000001003037220 */ /* 0x000fe20000400000 */
[C---:B------:R-:W-:Y:S01]  /*eb90*/  IMAD R165, R167.reuse, R15, R8 ;  /* 0x0000000fa7a57224 */ /* 0x040fe200078e0208 */
[----:B------:R-:W-:Y:S01]  /*eba0*/  ISETP.GT.AND P4, PT, R0, RZ, P0 ;  /* 0x000000ff0000720c */ /* 0x000fe20000784270 */
[----:B------:R-:W-:-:S04]  /*ebb0*/  IMAD.WIDE.U32 R8, R167, R14, R20 ;  /* 0x0000000ea7087225 */ /* 0x000fc800078e0014 */
[----:B------:R-:W-:Y:S02]  /*ebc0*/  IMAD.IADD R9, R9, 0x1, R165 ;  /* 0x0000000109097824 */ /* 0x000fe400078e02a5 */
[----:B----4-:R-:W-:Y:S01]  /*ebd0*/  FFMA R3, R10, R2, R3 ;  /* 0x000000020a037223 */ /* 0x010fe20000000003 */
[----:B------:R-:W-:-:S04]  /*ebe0*/  LEA R10, P2, R8, R12, 0x1 ;  /* 0x0000000c080a7211 */ /* 0x000fc800078408ff */
[----:B------:R-:W-:Y:S02]  /*ebf0*/  F2FP.F16.F32.PACK_AB R3, RZ, R3 ;  /* 0x00000003ff03723e */ /* 0x000fe400000000ff */
[--C-:B------:R-:W-:Y:S02]  /*ec00*/  LEA.HI.X R11, R8, R13, R9.reuse, 0x1, P2 ;  /* 0x0000000d080b7211 */ /* 0x100fe400010f0c09 */
[----:B------:R-:W-:-:S05]  /*ec10*/  PRMT R9, R3, 0x7610, R9 ;  /* 0x0000761003097816 */ /* 0x000fca0000000009 */
[----:B------:R0:W-:Y:S04]  /*ec20*/  @P1 STG.E.U16 desc[UR36][R6.64+0x1f2], R9 ;  /* 0x0001f20906001986 */ /* 0x0001e8000c101524 */
[----:B------:R-:W2:Y:S01]  /*ec30*/  @P4 LDG.E.LTC128B.U16 R23, desc[UR36][R10.64] ;  /* 0x000000240a174981 */ /* 0x000ea2000c1e1520 */
[----:B-1----:R-:W-:Y:S01]  /*ec40*/  IMAD.U32 R159, RZ, RZ, UR8 ;  /* 0x00000008ff9f7e24 */ /* 0x002fe2000f8e00ff */
[----:B------:R-:W-:Y:S01]  /*ec50*/  MOV R164, UR9 ;  /* 0x0000000900a47c02 */ /* 0x000fe20008000f00 */
[----:B------:R-:W-:Y:S01]  /*ec60*/  IMAD.U32 R161, RZ, RZ, UR8 ;  /* 0x00000008ffa17e24 */ /* 0x000fe2000f8e00ff */
[----:B------:R-:W-:Y:S01]  /*ec70*/  ISETP.GT.AND P2, PT, R0, 0x1, P0 ;  /* 0x000000010000780c */ /* 0x000fe20000744270 */
[----:B------:R-:W-:Y:S01]  /*ec80*/  IMAD.SHL.U32 R159, R159, 0x100, RZ ;  /* 0x000001009f9f7824 */ /* 0x000fe200078e00ff */
[----:B------:R-:W-:Y:S01]  /*ec90*/  BSSY B1, `(.L_x_282) ;  /* 0x0000011000017945 */ /* 0x000fe20003800000 */
[----:B0-----:R-:W-:Y:S01]  /*eca0*/  IMAD.WIDE.U32 R8, R167, R14, R18 ;  /* 0x0000000ea7087225 */ /* 0x001fe200078e0012 */
[----:B------:R-:W-:-:S04]  /*ecb0*/  SHF.L.U64.HI R161, R161, 0x8, R164 ;  /* 0x00000008a1a17819 */ /* 0x000fc800000102a4 */
[----:B------:R-:W-:-:S03]  /*ecc0*/  IADD3 R9, R165, R9, RZ ;  /* 0x00000009a5097210 */ /* 0x000fc60007ffe0ff */
[----:B------:R-:W-:Y:S01]  /*ecd0*/  IMAD.WIDE.U32 R162, R22, UR43, R8 ;  /* 0x0000002b16a27c25 */ /* 0x000fe2000f8e0008 */
[----:B------:R-:W-:-:S03]  /*ece0*/  IADD3 R8, P1, R159, R4, RZ ;  /* 0x000000049f087210 */ /* 0x000fc60007f3e0ff */
[----:B------:R-:W-:Y:S01]  /*ecf0*/  IMAD.IADD R7, R157, 0x1, R163 ;  /* 0x000000019d077824 */ /* 0x000fe200078e02a3 */
[----:B------:R-:W-:Y:S02]  /*ed00*/  IADD3.X R9, R161, R5, RZ, P1, !PT ;  /* 0x00000005a1097210 */ /* 0x000fe40000ffe4ff */
[----:B------:R-:W-:-:S04]  /*ed10*/  LEA R6, P3, R162, R12, 0x1 ;  /* 0x0000000ca2067211 */ /* 0x000fc800078608ff */
[----:B------:R-:W-:Y:S01]  /*ed20*/  LEA.HI.X R7, R162, R13, R7, 0x1, P3 ;  /* 0x0000000da2077211 */ /* 0x000fe200018f0c07 */
[----:B--2---:R-:W-:-:S05]  /*ed30*/  HADD2.F32 R3, -RZ, R23.H0_H0 ;  /* 0x20000017ff037230 */ /* 0x004fca0000004100 */
[----:B------:R-:W-:-:S04]  /*ed40*/  FMUL R3, R3, R16 ;  /* 0x0000001003037220 */ /* 0x000fc80000400000 */
[----:B------:R-:W-:-:S05]  /*ed50*/  FFMA R3, R24, R2, R3 ;  /* 0x0000000218037223 */ /* 0x000fca0000000003 */
[----:B------:R-:W-:-:S05]  /*ed60*/  F2FP.F16.F32.PACK_AB R3, RZ, R3 ;  /* 0x00000003ff03723e */ /* 0x000fca00000000ff */
[----:B------:R0:W-:Y:S01]  /*ed70*/  @P4 STG.E.U16 desc[UR36][R8.64], R3 ;  /* 0x0000000308004986 */ /* 0x0001e2000c101524 */
[----:B------:R-:W-:Y:S05]  /*ed80*/  @!P2 BRA `(.L_x_283) ;  /* 0x000000000004a947 */ /* 0x000fea0003800000 */
[----:B------:R1:W5:Y:S02]  /*ed90*/  LDG.E.LTC128B.U16 R23, desc[UR36][R6.64+0x2] ;  /* 0x0000022406177981 */ /* 0x000364000c1e1520 */
.L_x_283:
[----:B------:R-:W-:Y:S05]  /*eda0*/  BSYNC B1 ;  /* 0x0000000000017941 */ /* 0x000fea0003800000 */
.L_x_282:
[----:B0----5:R-:W-:Y:S01]  /*edb0*/  HADD2.F32 R3, -RZ, R23.H0_H0 ;  /* 0x20000017ff037230 */ /* 0x021fe20000004100 */
[----:B------:R-:W-:Y:S01]  /*edc0*/  ISETP.GT.AND P1, PT, R17, 0x88, PT ;  /* 0x000000881100780c */ /* 0x000fe20003f24270 */
[----:B------:R-:W-:Y:S01]  /*edd0*/  IMAD.WIDE.U32 R14, R167, R14, R154 ;  /* 0x0000000ea70e7225 */ /* 0x000fe200078e009a */
[----:B------:R-:W-:Y:S03]  /*ede0*/  BSSY B1, `(.L_x_284) ;  /* 0x0000010000017945 */ /* 0x000fe60003800000 */
[----:B------:R-:W-:Y:S01]  /*edf0*/  FMUL R10, R3, R16 ;  /* 0x00000010030a7220 */ /* 0x000fe20000400000 */
[----:B------:R-:W-:Y:S01]  /*ee00*/  ISETP.GT.AND P3, PT, R0, RZ, P1 ;  /* 0x000000ff0000720c */ /* 0x000fe20000f64270 */
[----:B------:R-:W-:Y:S01]  /*ee10*/  IMAD.IADD R165, R165, 0x1, R15 ;  /* 0x00000001a5a57824 */ /* 0x000fe200078e020f */
[----:B------:R-:W-:Y:S01]  /*ee20*/  IADD3 R152, P4, R152, R14, RZ ;  /* 0x0000000e98987210 */ /* 0x000fe20007f9e0ff */
[----:B------:R-:W-:Y:S01]  /*ee30*/  FFMA R10, R25, R2, R10 ;  /* 0x00000002190a7223 */ /* 0x000fe2000000000a */
[----:B------:R-:W-:-:S03]  /*ee40*/  IADD3 R14, P5, R18, R14, RZ ;  /* 0x0000000e120e7210 */ /* 0x000fc60007fbe0ff */
[----:B------:R-:W-:Y:S01]  /*ee50*/  IMAD.X R20, R165, 0x1, R21, P4 ;  /* 0x00000001a5147824 */ /* 0x000fe200020e0615 */
[----:B------:R-:W-:Y:S02]  /*ee60*/  F2FP.F16.F32.PACK_AB R3, RZ, R10 ;  /* 0x0000000aff03723e */ /* 0x000fe400000000ff */
[C---:B------:R-:W-:Y:S02]  /*ee70*/  LEA R10, P4, R152.reuse, R12, 0x1 ;  /* 0x0000000c980a7211 */ /* 0x040fe400078808ff */
[----:B------:R-:W-:Y:S02]  /*ee80*/  PRMT R17, R3, 0x7610, R17 ;  /* 0x0000761003117816 */ /* 0x000fe40000000011 */
[----:B------:R-:W-:Y:S02]  /*ee90*/  LEA.HI.X R11, R152, R13, R20, 0x1, P4 ;  /* 0x0000000d980b7211 */ /* 0x000fe400020f0c14 */
[----:B------:R-:W-:Y:S01]  /*eea0*/  PRMT R3, R23, 0x7610, R3 ;  /* 0x0000761017037816 */ /* 0x000fe20000000003 */
[----:B------:R0:W-:Y:S01]  /*eeb0*/  @P2 STG.E.U16 desc[UR36][R8.64+0x2], R17 ;  /* 0x0000021108002986 */ /* 0x0001e2000c101524 */
[----:B------:R-:W-:Y:S05]  /*eec0*/  @!P3 BRA `(.L_x_285) ;  /* 0x000000000004b947 */ /* 0x000fea0003800000 */
[----:B------:R2:W5:Y:S02]  /*eed0*/  LDG.E.LTC128B.U16 R3, desc[UR36][R10.64] ;  /* 0x000000240a037981 */ /* 0x000564000c1e1520 */
.L_x_285:
[----:B------:R-:W-:Y:S05]  /*eee0*/  BSYNC B1 ;  /* 0x0000000000017941 */ /* 0x000fea0003800000 */
.L_x_284:
[----:B--2--5:R-:W-:Y:S01]  /*eef0*/  HADD2.F32 R11, -RZ, R3.H0_H0 ;  /* 0x20000003ff0b7230 */ /* 0x024fe20000004100 */
[----:B------:R-:W-:Y:S01]  /*ef00*/  IADD3.X R15, R19, R165, RZ, P5, !PT ;  /* 0x000000a5130f7210 */ /* 0x000fe20002ffe4ff */
[----:B------:R-:W-:Y:S01]  /*ef10*/  BSSY B1, `(.L_x_286) ;  /* 0x000000e000017945 */ /* 0x000fe20003800000 */
[----:B------:R-:W-:Y:S02]  /*ef20*/  IADD3 R10, P2, R8, R158, RZ ;  /* 0x0000009e080a7210 */ /* 0x000fe40007f5e0ff */
[----:B------:R-:W-:Y:S01]  /*ef30*/  FMUL R11, R11, R16 ;  /* 0x000000100b0b7220 */ /* 0x000fe20000400000 */
[----:B------:R-:W-:Y:S01]  /*ef40*/  IMAD.WIDE.U32 R22, R22, UR43, R14 ;  /* 0x0000002b16167c25 */ /* 0x000fe2000f8e000e */
[----:B------:R-:W-:-:S03]  /*ef50*/  ISETP.GT.AND P5, PT, R0, 0x1, P1 ;  /* 0x000000010000780c */ /* 0x000fc60000fa4270 */
[----:B------:R-:W-:Y:S01]  /*ef60*/  FFMA R11, R26, R2, R11 ;  /* 0x000000021a0b7223 */ /* 0x000fe2000000000b */
[----:B------:R-:W-:Y:S01]  /*ef70*/  IMAD.IADD R157, R157, 0x1, R23 ;  /* 0x000000019d9d7824 */ /* 0x000fe200078e0217 */
[----:B------:R-:W-:-:S03]  /*ef80*/  LEA R12, P4, R22, R12, 0x1 ;  /* 0x0000000c160c7211 */ /* 0x000fc600078808ff */
[----:B------:R-:W-:Y:S01]  /*ef90*/  F2FP.F16.F32.PACK_AB R14, RZ, R11 ;  /* 0x0000000bff0e723e */ /* 0x000fe200000000ff */
[----:B------:R-:W-:Y:S01]  /*efa0*/  IMAD.X R11, R9, 0x1, R156, P2 ;  /* 0x00000001090b7824 */ /* 0x000fe200010e069c */
[----:B------:R-:W-:-:S04]  /*efb0*/  LEA.HI.X R13, R22, R13, R157, 0x1, P4 ;  /* 0x0000000d160d7211 */ /* 0x000fc800020f0c9d */
[----:B------:R2:W-:Y:S01]  /*efc0*/  @P3 STG.E.U16 desc[UR36][R10.64], R14 ;  /* 0x0000000e0a003986 */ /* 0x0005e2000c101524 */
[----:B------:R-:W-:Y:S05]  /*efd0*/  @!P5 BRA `(.L_x_287) ;  /* 0x000000000004d947 */ /* 0x000fea0003800000 */
[----:B------:R3:W5:Y:S02]  /*efe0*/  LDG.E.LTC128B.U16 R3, desc[UR36][R12.64+0x2] ;  /* 0x000002240c037981 */ /* 0x000764000c1e1520 */
.L_x_287:
[----:B------:R-:W-:Y:S05]  /*eff0*/  BSYNC B1 ;  /* 0x0000000000017941 */ /* 0x000fea0003800000 */
.L_x_286:
[----:B-----5:R-:W-:Y:S01]  /*f000*/  HADD2.F32 R15, -RZ, R3.H0_H0 ;  /* 0x20000003ff0f7230 */ /* 0x020fe20000004100 */
[----:B------:R-:W-:Y:S01]  /*f010*/  ISETP.GT.AND P2, PT, R0, 0x8, P0 ;  /* 0x000000080000780c */ /* 0x000fe20000744270 */
[----:B------:R-:W-:Y:S03]  /*f020*/  BSSY B1, `(.L_x_288) ;  /* 0x0000007000017945 */ /* 0x000fe60003800000 */
[----:B--2---:R-:W-:-:S04]  /*f030*/  FMUL R14, R15, R16 ;  /* 0x000000100f0e7220 */ /* 0x004fc80000400000 */
[----:B------:R-:W-:-:S05]  /*f040*/  FFMA R14, R27, R2, R14 ;  /* 0x000000021b0e7223 */ /* 0x000fca000000000e */
[----:B------:R-:W-:-:S05]  /*f050*/  F2FP.F16.F32.PACK_AB R14, RZ, R14 ;  /* 0x0000000eff0e723e */ /* 0x000fca00000000ff */
[----:B------:R2:W-:Y:S01]  /*f060*/  @P5 STG.E.U16 desc[UR36][R10.64+0x2], R14 ;  /* 0x0000020e0a005986 */ /* 0x0005e2000c101524 */
[----:B------:R-:W-:Y:S05]  /*f070*/  @!P2 BRA `(.L_x_289) ;  /* 0x000000000004a947 */ /* 0x000fea0003800000 */
[----:B------:R4:W5:Y:S02]  /*f080*/  LDG.E.LTC128B.U16 R3, desc[UR36][R6.64+0x10] ;  /* 0x0000102406037981 */ /* 0x000964000c1e1520 */
.L_x_289:
[----:B------:R-:W-:Y:S05]  /*f090*/  BSYNC B1 ;  /* 0x0000000000017941 */ /* 0x000fea0003800000 */
.L_x_288:
[----:B--2--5:R-:W-:Y:S01]  /*f0a0*/  HADD2.F32 R11, -RZ, R3.H0_H0 ;  /* 0x20000003ff0b7230 */ /* 0x024fe20000004100 */
[----:B------:R-:W-:Y:S01]  /*f0b0*/  ISETP.GT.AND P3, PT, R0, 0x9, P0 ;  /* 0x000000090000780c */ /* 0x000fe20000764270 */
[----:B------:R-:W-:Y:S03]  /*f0c0*/  BSSY B1, `(.L_x_290) ;  /* 0x0000007000017945 */ /* 0x000fe60003800000 */
[----:B------:R-:W-:-:S04]  /*f0d0*/  FMUL R11, R11, R16 ;  /* 0x000000100b0b7220 */ /* 0x000fc80000400000 */
[----:B------:R-:W-:-:S05]  /*f0e0*/  FFMA R11, R28, R2, R11 ;  /* 0x000000021c0b7223 */ /* 0x000fca000000000b */
[----:B------:R-:W-:-:S05]  /*f0f0*/  F2FP.F16.F32.PACK_AB R11, RZ, R11 ;  /* 0x0000000bff0b723e */ /* 0x000fca00000000ff */
[----:B------:R2:W-:Y:S01]  /*f100*/  @P2 STG.E.U16 desc[UR36][R8.64+0x10], R11 ;  /* 0x0000100b08002986 */ /* 0x0005e2000c101524 */
[----:B------:R-:W-:Y:S05]  /*f110*/  @!P3 BRA `(.L_x_291) ;  /* 0x000000000004b947 */ /* 0x000fea0003800000 */
[----:B------:R0:W5:Y:S02]  /*f120*/  LDG.E.LTC128B.U16 R3, desc[UR36][R6.64+0x12] ;  /* 0x0000122406037981 */ /* 0x000164000c1e1520 */
.L_x_291:
[----:B------:R-:W-:Y:S05]  /*f130*/  BSYNC B1 ;  /* 0x0000000000017941 */ /* 0x000fea0003800000 */
.L_x_290:
        /* <DEDUP_REMOVED lines=9> */
.L_x_293:
[----:B------:R-:W-:Y:S05]  /*f1d0*/  BSYNC B1 ;  /* 0x0000000000017941 */ /* 0x000fea0003800000 */
.L_x_292:
[----:B-----5:R-:W-:Y:S01]  /*f1e0*/  HADD2.F32 R11, -RZ, R3.H0_H0 ;  /* 0x20000003ff0b7230 */ /* 0x020fe20000004100 */
[----:B--2---:R-:W-:Y:S01]  /*f1f0*/  IADD3 R10, P3, R158, R8, RZ ;  /* 0x000000089e0a7210 */ /* 0x004fe20007f7e0ff */
[----:B------:R-:W-:Y:S01]  /*f200*/  BSSY B1, `(.L_x_294) ;  /* 0x0000009000017945 */ /* 0x000fe20003800000 */
[----:B------:R-:W-:Y:S02]  /*f210*/  ISETP.GT.AND P2, PT, R0, 0x9, P1 ;  /* 0x000000090000780c */ /* 0x000fe40000f44270 */
[----:B------:R-:W-:-:S04]  /*f220*/  FMUL R11, R11, R16 ;  /* 0x000000100b0b7220 */ /* 0x000fc80000400000 */
[----:B------:R-:W-:-:S05]  /*f230*/  FFMA R11, R30, R2, R11 ;  /* 0x000000021e0b7223 */ /* 0x000fca000000000b */
[----:B------:R-:W-:Y:S02]  /*f240*/  F2FP.F16.F32.PACK_AB R14, RZ, R11 ;  /* 0x0000000bff0e723e */ /* 0x000fe400000000ff */
[----:B------:R-:W-:-:S05]  /*f250*/  IADD3.X R11, R156, R9, RZ, P3, !PT ;  /* 0x000000099c0b7210 */ /* 0x000fca0001ffe4ff */
[----:B------:R2:W-:Y:S01]  /*f260*/  @P4 STG.E.U16 desc[UR36][R10.64+0x10], R14 ;  /* 0x0000100e0a004986 */ /* 0x0005e2000c101524 */
[----:B------:R-:W-:Y:S05]  /*f270*/  @!P2 BRA `(.L_x_295) ;  /* 0x000000000004a947 */ /* 0x000fea0003800000 */
[----:B------:R0:W5:Y:S02]  /*f280*/  LDG.E.LTC128B.U16 R3, desc[UR36][R12.64+0x12] ;  /* 0x000012240c037981 */ /* 0x000164000c1e1520 */
.L_x_295:
[----:B------:R-:W-:Y:S05]  /*f290*/  BSYNC B1 ;  /* 0x0000000000017941 */ /* 0x000fea0003800000 */
.L_x_294:
[----:B--2--5:R-:W-:Y:S01]  /*f2a0*/  HADD2.F32 R11, -RZ, R3.H0_H0 ;  /* 0x20000003ff0b7230 */ /* 0x024fe20000004100 */
[----:B------:R-:W-:Y:S01]  /*f2b0*/  IADD3 R158, P3, P4, R158, R4, R159 ;  /* 0x000000049e9e7210 */ /* 0x000fe20007c7e09f */
[----:B------:R-:W-:Y:S01]  /*f2c0*/  BSSY B1, `(.L_x_296) ;  /* 0x0000009000017945 */ /* 0x000fe20003800000 */
[----:B------:R-:W-:Y:S02]  /*f2d0*/  ISETP.GT.AND P5, PT, R0, 0x10, P0 ;  /* 0x000000100000780c */ /* 0x000fe400007a4270 */
[----:B------:R-:W-:Y:S01]  /*f2e0*/  FMUL R10, R11, R16 ;  /* 0x000000100b0a7220 */ /* 0x000fe20000400000 */
[----:B------:R-:W-:-:S03]  /*f2f0*/  IADD3.X R159, R156, R5, R161, P3, P4 ;  /* 0x000000059c9f7210 */ /* 0x000fc60001fe84a1 */
[----:B------:R-:W-:-:S05]  /*f300*/  FFMA R10, R31, R2, R10 ;  /* 0x000000021f0a7223 */ /* 0x000fca000000000a */
[----:B------:R-:W-:-:S05]  /*f310*/  F2FP.F16.F32.PACK_AB R10, RZ, R10 ;  /* 0x0000000aff0a723e */ /* 0x000fca00000000ff */
[----:B------:R2:W-:Y:S01]  /*f320*/  @P2 STG.E.U16 desc[UR36][R158.64+0x12], R10 ;  /* 0x0000120a9e002986 */ /* 0x0005e2000c101524 */
[----:B------:R-:W-:Y:S05]  /*f330*/  @!P5 BRA `(.L_x_297) ;  /* 0x000000000004d947 */ /* 0x000fea0003800000 */
[----:B------:R0:W5:Y:S02]  /*f340*/  LDG.E.LTC128B.U16 R3, desc[UR36][R6.64+0x20] ;  /* 0x0000202406037981 */ /* 0x000164000c1e1520 */
.L_x_297:
[----:B------:R-:W-:Y:S05]  /*f350*/  BSYNC B1 ;  /* 0x0000000000017941 */ /* 0x000fea0003800000 */
.L_x_296:
[----:B-----5:R-:W-:Y:S01]  /*f360*/  HADD2.F32 R5, -RZ, R3.H0_H0 ;  /* 0x20000003ff057230 */ /* 0x020fe20000004100 */
        /* <DEDUP_REMOVED lines=8> */
.L_x_299:
[----:B------:R-:W-:Y:S05]  /*f3f0*/  BSYNC B1 ;  /* 0x0000000000017941 */ /* 0x000fea0003800000 */
.L_x_298:
[----:B0----5:R-:W-:Y:S01]  /*f400*/  HADD2.F32 R5, -RZ, R3.H0_H0 ;  /* 0x20000003ff057230 */ /* 0x021fe20000004100 */
        /* <DEDUP_REMOVED lines=8> */
.L_x_301:
[----:B------:R-:W-:Y:S05]  /*f490*/  BSYNC B1 ;  /* 0x0000000000017941 */ /* 0x000fea0003800000 */
.L_x_300:
[----:B-----5:R-:W-:Y:S01]  /*f4a0*/  HADD2.F32 R5, -RZ, R3.H0_H0 ;  /* 0x20000003ff057230 */ /* 0x020fe20000004100 */
[----:B------:R-:W-:Y:S01]  /*f4b0*/  ISETP.GT.AND P2, PT, R0, 0x11, P1 ;  /* 0x000000110000780c */ /* 0x000fe20000f44270 */
[----:B0-----:R-:W-:Y:S01]  /*f4c0*/  @P3 IMAD.MOV.U32 R4, RZ, RZ, R158 ;  /* 0x000000ffff043224 */ /* 0x001fe200078e009e */
[----:B------:R-:W-:Y:S02]  /*f4d0*/  BSSY B1, `(.L_x_302) ;  /* 0x0000009000017945 */ /* 0x000fe40003800000 */
[----:B------:R-:W-:-:S04]  /*f4e0*/  FMUL R5, R5, R16 ;  /* 0x0000001005057220 */ /* 0x000fc80000400000 */
[----:B------:R-:W-:-:S05]  /*f4f0*/  FFMA R5, R34, R2, R5 ;  /* 0x0000000222057223 */ /* 0x000fca0000000005 */
[----:B------:R-:W-:-:S04]  /*f500*/  F2FP.F16.F32.PACK_AB R5, RZ, R5 ;  /* 0x00000005ff05723e */ /* 0x000fc800000000ff */
[----:B--2---:R-:W-:Y:S01]  /*f510*/  PRMT R10, R5, 0x7610, R10 ;  /* 0x00007610050a7816 */ /* 0x004fe2000000000a */
[----:B------:R-:W-:-:S05]  /*f520*/  @P3 IMAD.MOV.U32 R5, RZ, RZ, R159 ;  /* 0x000000ffff053224 */ /* 0x000fca00078e009f */
[----:B------:R0:W-:Y:S01]  /*f530*/  @P3 STG.E.U16 desc[UR36][R4.64+0x20], R10 ;  /* 0x0000200a04003986 */ /* 0x0001e2000c101524 */
[----:B------:R-:W-:Y:S05]  /*f540*/  @!P2 BRA `(.L_x_303) ;  /* 0x000000000004a947 */ /* 0x000fea0003800000 */
[----:B------:R2:W5:Y:S02]  /*f550*/  LDG.E.LTC128B.U16 R3, desc[UR36][R12.64+0x22] ;  /* 0x000022240c037981 */ /* 0x000564000c1e1520 */
.L_x_303:
[----:B------:R-:W-:Y:S05]  /*f560*/  BSYNC B1 ;  /* 0x0000000000017941 */ /* 0x000fea0003800000 */
.L_x_302:
[----:B0----5:R-:W-:Y:S01]  /*f570*/  HADD2.F32 R5, -RZ, R3.H0_H0 ;  /* 0x20000003ff057230 */ /* 0x021fe20000004100 */
[----:B------:R-:W-:Y:S01]  /*f580*/  ISETP.GT.AND P3, PT, R0, 0x18, P0 ;  /* 0x000000180000780c */ /* 0x000fe20000764270 */
[----:B------:R-:W-:Y:S03]  /*f590*/  BSSY B1, `(.L_x_304) ;  /* 0x000000a000017945 */ /* 0x000fe60003800000 */
[----:B------:R-:W-:Y:S01]  /*f5a0*/  FMUL R4, R5, R16 ;  /* 0x0000001005047220 */ /* 0x000fe20000400000 */
[----:B------:R-:W-:-:S03]  /*f5b0*/  @P2 IMAD.MOV.U32 R5, RZ, RZ, R159 ;  /* 0x000000ffff052224 */ /* 0x000fc600078e009f */
[----:B------:R-:W-:-:S05]  /*f5c0*/  FFMA R4, R35, R2, R4 ;  /* 0x0000000223047223 */ /* 0x000fca0000000004 */
[----:B------:R-:W-:-:S04]  /*f5d0*/  F2FP.F16.F32.PACK_AB R4, RZ, R4 ;  /* 0x00000004ff04723e */ /* 0x000fc800000000ff */
[----:B------:R-:W-:Y:S02]  /*f5e0*/  PRMT R10, R4, 0x7610, R10 ;  /* 0x00007610040a7816 */ /* 0x000fe4000000000a */
[----:B------:R-:W-:-:S05]  /*f5f0*/  @P2 MOV R4, R158 ;  /* 0x0000009e00042202 */ /* 0x000fca0000000f00 */
[----:B------:R0:W-:Y:S01]  /*f600*/  @P2 STG.E.U16 desc[UR36][R4.64+0x22], R10 ;  /* 0x0000220a04002986 */ /* 0x0001e2000c101524 */
[----:B------:R-:W-:Y:S05]  /*f610*/  @!P3 BRA `(.L_x_305) ;  /* 0x000000000004b947 */ /* 0x000fea0003800000 */
[----:B------:R0:W5:Y:S02]  /*f620*/  LDG.E.LTC128B.U16 R3, desc[UR36][R6.64+0x30] ;  /* 0x0000302406037981 */ /* 0x000164000c1e1520 */
.L_x_305:
[----:B------:R-:W-:Y:S05]  /*f630*/  BSYNC B1 ;  /* 0x0000000000017941 */ /* 0x000fea0003800000 */
.L_x_304:
        /* <DEDUP_REMOVED lines=9> */
.L_x_307:
[----:B------:R-:W-:Y:S05]  /*f6d0*/  BSYNC B1 ;  /* 0x0000000000017941 */ /* 0x000fea0003800000 */
.L_x_306:
        /* <DEDUP_REMOVED lines=9> */
.L_x_309:
[----:B------:R-:W-:Y:S05]  /*f770*/  BSYNC B1 ;  /* 0x0000000000017941 */ /* 0x000fea0003800000 */
.L_x_308:
[----:B-----5:R-:W-:Y:S01]  /*f780*/  HADD2.F32 R5, -RZ, R3.H0_H0 ;  /* 0x20000003ff057230 */ /* 0x020fe20000004100 */
[----:B------:R-:W-:Y:S01]  /*f790*/  ISETP.GT.AND P2, PT, R0, 0x19, P1 ;  /* 0x000000190000780c */ /* 0x000fe20000f44270 */
[----:B0-----:R-:W-:Y:S01]  /*f7a0*/  @P3 IMAD.MOV.U32 R4, RZ, RZ, R158 ;  /* 0x000000ffff043224 */ /* 0x001fe200078e009e */
[----:B------:R-:W-:Y:S02]  /*f7b0*/  BSSY B1, `(.L_x_310) ;  /* 0x0000009000017945 */ /* 0x000fe40003800000 */
[----:B------:R-:W-:-:S04]  /*f7c0*/  FMUL R5, R5, R16 ;  /* 0x0000001005057220 */ /* 0x000fc80000400000 */
[----:B------:R-:W-:-:S05]  /*f7d0*/  FFMA R5, R38, R2, R5 ;  /* 0x0000000226057223 */ /* 0x000fca0000000005 */
[----:B------:R-:W-:-:S04]  /*f7e0*/  F2FP.F16.F32.PACK_AB R5, RZ, R5 ;  /* 0x00000005ff05723e */ /* 0x000fc800000000ff */
[----:B------:R-:W-:Y:S02]  /*f7f0*/  PRMT R10, R5, 0x7610, R10 ;  /* 0x00007610050a7816 */ /* 0x000fe4000000000a */
[----:B------:R-:W-:-:S05]  /*f800*/  @P3 MOV R5, R159 ;  /* 0x0000009f00053202 */ /* 0x000fca0000000f00 */
[----:B------:R0:W-:Y:S01]  /*f810*/  @P3 STG.E.U16 desc[UR36][R4.64+0x30], R10 ;  /* 0x0000300a04003986 */ /* 0x0001e2000c101524 */
[----:B------:R-:W-:Y:S05]  /*f820*/  @!P2 BRA `(.L_x_311) ;  /* 0x000000000004a947 */ /* 0x000fea0003800000 */
[----:B------:R0:W5:Y:S02]  /*f830*/  LDG.E.LTC128B.U16 R3, desc[UR36][R12.64+0x32] ;  /* 0x000032240c037981 */ /* 0x000164000c1e1520 */
.L_x_311:
[----:B------:R-:W-:Y:S05]  /*f840*/  BSYNC B1 ;  /* 0x0000000000017941 */ /* 0x000fea0003800000 */
.L_x_310:
[----:B0----5:R-:W-:Y:S01]  /*f850*/  HADD2.F32 R5, -RZ, R3.H0_H0 ;  /* 0x20000003ff057230 */ /* 0x021fe20000004100 */
[----:B------:R-:W-:Y:S01]  /*f860*/  ISETP.GT.AND P3, PT, R0, 0x20, P0 ;  /* 0x000000200000780c */ /* 0x000fe20000764270 */
[----:B------:R-:W-:Y:S03]  /*f870*/  BSSY B1, `(.L_x_312) ;  /* 0x000000a000017945 */ /* 0x000fe60003800000 */
[----:B------:R-:W-:Y:S01]  /*f880*/  FMUL R4, R5, R16 ;  /* 0x0000001005047220 */ /* 0x000fe20000400000 */
[----:B------:R-:W-:-:S03]  /*f890*/  @P2 IMAD.MOV.U32 R5, RZ, RZ, R159 ;  /* 0x000000ffff052224 */ /* 0x000fc600078e009f */
[----:B------:R-:W-:-:S05]  /*f8a0*/  FFMA R4, R39, R2, R4 ;  /* 0x0000000227047223 */ /* 0x000fca0000000004 */
[----:B------:R-:W-:-:S04]  /*f8b0*/  F2FP.F16.F32.PACK_AB R4, RZ, R4 ;  /* 0x00000004ff04723e */ /* 0x000fc800000000ff */
[----:B------:R-:W-:Y:S01]  /*f8c0*/  PRMT R10, R4, 0x7610, R10 ;  /* 0x00007610040a7816 */ /* 0x000fe2000000000a */
[----:B------:R-:W-:-:S05]  /*f8d0*/  @P2 IMAD.MOV.U32 R4, RZ, RZ, R158 ;  /* 0x000000ffff042224 */ /* 0x000fca00078e009e */
[----:B------:R0:W-:Y:S01]  /*f8e0*/  @P2 STG.E.U16 desc[UR36][R4.64+0x32], R10 ;  /* 0x0000320a04002986 */ /* 0x0001e2000c101524 */
[----:B------:R-:W-:Y:S05]  /*f8f0*/  @!P3 BRA `(.L_x_313) ;  /* 0x000000000004b947 */ /* 0x000fea0003800000 */
[----:B------:R0:W5:Y:S02]  /*f900*/  LDG.E.LTC128B.U16 R3, desc[UR36][R6.64+0x40] ;  /* 0x0000402406037981 */ /* 0x000164000c1e1520 */
.L_x_313:
[----:B------:R-:W-:Y:S05]  /*f910*/  BSYNC B1 ;  /* 0x0000000000017941 */ /* 0x000fea0003800000 */
.L_x_312:
        /* <DEDUP_REMOVED lines=9> */
.L_x_315:
[----:B------:R-:W-:Y:S05]  /*f9b0*/  BSYNC B1 ;  /* 0x0000000000017941 */ /* 0x000fea0003800000 */
.L_x_314:
        /* <DEDUP_REMOVED lines=9> */
.L_x_317:
[----:B------:R-:W-:Y:S05]  /*fa50*/  BSYNC B1 ;  /* 0x0000000000017941 */ /* 0x000fea0003800000 */
.L_x_316:
[----:B-----5:R-:W-:Y:S01]  /*fa60*/  HADD2.F32 R5, -RZ, R3.H0_H0 ;  /* 0x20000003ff057230 */ /* 0x020fe20000004100 */
[----:B0-----:R-:W-:Y:S01]  /*fa70*/  @P3 MOV R4, R158 ;  /* 0x0000009e00043202 */ /* 0x001fe20000000f00 */
[----:B------:R-:W-:Y:S01]  /*fa80*/  BSSY B1, `(.L_x_318) ;  /* 0x000000a000017945 */ /* 0x000fe20003800000 */
[----:B------:R-:W-:Y:S02]  /*fa90*/  ISETP.GT.AND P2, PT, R0, 0x21, P1 ;  /* 0x000000210000780c */ /* 0x000fe40000f44270 */
[----:B------:R-:W-:-:S04]  /*faa0*/  FMUL R5, R5, R16 ;  /* 0x0000001005057220 */ /* 0x000fc80000400000 */
[----:B------:R-:W-:-:S05]  /*fab0*/  FFMA R5, R42, R2, R5 ;  /* 0x000000022a057223 */ /* 0x000fca0000000005 */
[----:B------:R-:W-:-:S04]  /*fac0*/  F2FP.F16.F32.PACK_AB R5, RZ, R5 ;  /* 0x00000005ff05723e */ /* 0x000fc800000000ff */
[----:B------:R-:W-:Y:S01]  /*fad0*/  PRMT R10, R5, 0x7610, R10 ;  /* 0x00007610050a7816 */ /* 0x000fe2000000000a */
[----:B------:R-:W-:-:S05]  /*fae0*/  @P3 IMAD.MOV.U32 R5, RZ, RZ, R159 ;  /* 0x000000ffff053224 */ /* 0x000fca00078e009f */
[----:B------:R0:W-:Y:S01]  /*faf0*/  @P3 STG.E.U16 desc[UR36][R4.64+0x40], R10 ;  /* 0x0000400a04003986 */ /* 0x0001e2000c101524 */
[----:B------:R-:W-:Y:S05]  /*fb00*/  @!P2 BRA `(.L_x_319) ;  /* 0x000000000004a947 */ /* 0x000fea0003800000 */
[----:B------:R0:W5:Y:S02]  /*fb10*/  LDG.E.LTC128B.U16 R3, desc[UR36][R12.64+0x42] ;  /* 0x000042240c037981 */ /* 0x000164000c1e1520 */
.L_x_319:
[----:B------:R-:W-:Y:S05]  /*fb20*/  BSYNC B1 ;  /* 0x0000000000017941 */ /* 0x000fea0003800000 */
.L_x_318:
[----:B0----5:R-:W-:Y:S01]  /*fb30*/  HADD2.F32 R5, -RZ, R3.H0_H0 ;  /* 0x20000003ff057230 */ /* 0x021fe20000004100 */
[----:B------:R-:W-:Y:S01]  /*fb40*/  ISETP.GT.AND P3, PT, R0, 0x28, P0 ;  /* 0x000000280000780c */ /* 0x000fe20000764270 */
[----:B------:R-:W-:Y:S03]  /*fb50*/  BSSY B1, `(.L_x_320) ;  /* 0x000000a000017945 */ /* 0x000fe60003800000 */
[----:B------:R-:W-:Y:S01]  /*fb60*/  FMUL R4, R5, R16 ;  /* 0x0000001005047220 */ /* 0x000fe20000400000 */
[----:B------:R-:W-:-:S03]  /*fb70*/  @P2 MOV R5, R159 ;  /* 0x0000009f00052202 */ /* 0x000fc60000000f00 */
[----:B------:R-:W-:-:S05]  /*fb80*/  FFMA R4, R43, R2, R4 ;  /* 0x000000022b047223 */ /* 0x000fca0000000004 */
[----:B------:R-:W-:-:S04]  /*fb90*/  F2FP.F16.F32.PACK_AB R4, RZ, R4 ;  /* 0x00000004ff04723e */ /* 0x000fc800000000ff */
[----:B------:R-:W-:Y:S01]  /*fba0*/  PRMT R10, R4, 0x7610, R10 ;  /* 0x00007610040a7816 */ /* 0x000fe2000000000a */
[----:B------:R-:W-:-:S05]  /*fbb0*/  @P2 IMAD.MOV.U32 R4, RZ, RZ, R158 ;  /* 0x000000ffff042224 */ /* 0x000fca00078e009e */
[----:B------:R0:W-:Y:S01]  /*fbc0*/  @P2 STG.E.U16 desc[UR36][R4.64+0x42], R10 ;  /* 0x0000420a04002986 */ /* 0x0001e2000c101524 */
[----:B------:R-:W-:Y:S05]  /*fbd0*/  @!P3 BRA `(.L_x_321) ;  /* 0x000000000004b947 */ /* 0x000fea0003800000 */
[----:B------:R0:W5:Y:S02]  /*fbe0*/  LDG.E.LTC128B.U16 R3, desc[UR36][R6.64+0x50] ;  /* 0x0000502406037981 */ /* 0x000164000c1e1520 */
.L_x_321:
[----:B------:R-:W-:Y:S05]  /*fbf0*/  BSYNC B1 ;  /* 0x0000000000017941 */ /* 0x000fea0003800000 */
.L_x_320:
        /* <DEDUP_REMOVED lines=9> */
.L_x_323:
[----:B------:R-:W-:Y:S05]  /*fc90*/  BSYNC B1 ;  /* 0x0000000000017941 */ /* 0x000fea0003800000 */
.L_x_322:
        /* <DEDUP_REMOVED lines=9> */
.L_x_325:
[----:B------:R-:W-:Y:S05]  /*fd30*/  BSYNC B1 ;  /* 0x0000000000017941 */ /* 0x000fea0003800000 */
.L_x_324:
[----:B-----5:R-:W-:Y:S01]  /*fd40*/  HADD2.F32 R5, -RZ, R3.H0_H0 ;  /* 0x20000003ff057230 */ /* 0x020fe20000004100 */
[----:B------:R-:W-:Y:S01]  /*fd50*/  ISETP.GT.AND P2, PT, R0, 0x29, P1 ;  /* 0x000000290000780c */ /* 0x000fe20000f44270 */
[----:B0-----:R-:W-:Y:S01]  /*fd60*/  @P3 IMAD.MOV.U32 R4, RZ, RZ, R158 ;  /* 0x000000ffff043224 */ /* 0x001fe200078e009e */
[----:B------:R-:W-:Y:S02]  /*fd70*/  BSSY B1, `(.L_x_326) ;  /* 0x0000009000017945 */ /* 0x000fe40003800000 */
        /* <DEDUP_REMOVED lines=8> */
.L_x_327:
[----:B------:R-:W-:Y:S05]  /*fe00*/  BSYNC B1 ;  /* 0x0000000000017941 */ /* 0x000fea0003800000 */
.L_x_326:
        /* <DEDUP_REMOVED lines=12> */
.L_x_329:
[----:B------:R-:W-:Y:S05]  /*fed0*/  BSYNC B1 ;  /* 0x0000000000017941 */ /* 0x000fea0003800000 */
.L_x_328:
        /* <DEDUP_REMOVED lines=9> */
.L_x_331:
[----:B------:R-:W-:Y:S05]  /*ff70*/  BSYNC B1 ;  /* 0x0000000000017941 */ /* 0x000fea0003800000 */
.L_x_330:
        /* <DEDUP_REMOVED lines=9> */
.L_x_333:
[----:B------:R-:W-:Y:S05]  /*10010*/  BSYNC B1 ;  /* 0x0000000000017941 */ /* 0x000fea0003800000 */
.L_x_332:
        /* <DEDUP_REMOVED lines=12> */
.L_x_335:
[----:B------:R-:W-:Y:S05]  /*100e0*/  BSYNC B1 ;  /* 0x0000000000017941 */ /* 0x000fea0003800000 */
.L_x_334:
        /* <DEDUP_REMOVED lines=12> */
.L_x_337:
[----:B------:R-:W-:Y:S05]  /*101b0*/  BSYNC B1 ;  /* 0x0000000000017941 */ /* 0x000fea0003800000 */
.L_x_336:
        /* <DEDUP_REMOVED lines=9> */
.L_x_339:
[----:B------:R-:W-:Y:S05]  /*10250*/  BSYNC B1 ;  /* 0x0000000000017941 */ /* 0x000fea0003800000 */
.L_x_338:
        /* <DEDUP_REMOVED lines=9> */
.L_x_341:
[----:B------:R-:W-:Y:S05]  /*102f0*/  BSYNC B1 ;  /* 0x0000000000017941 */ /* 0x000fea0003800000 */
.L_x_340:
        /* <DEDUP_REMOVED lines=12> */
.L_x_343:
[----:B------:R-:W-:Y:S05]  /*103c0*/  BSYNC B1 ;  /* 0x0000000000017941 */ /* 0x000fea0003800000 */
.L_x_342:
        /* <DEDUP_REMOVED lines=12> */
.L_x_345:
[----:B------:R-:W-:Y:S05]  /*10490*/  BSYNC B1 ;  /* 0x0000000000017941 */ /* 0x000fea0003800000 */
.L_x_344:
        /* <DEDUP_REMOVED lines=9> */
.L_x_347:
[----:B------:R-:W-:Y:S05]  /*10530*/  BSYNC B1 ;  /* 0x0000000000017941 */ /* 0x000fea0003800000 */
.L_x_346:
        /* <DEDUP_REMOVED lines=9> */
.L_x_349:
[----:B------:R-:W-:Y:S05]  /*105d0*/  BSYNC B1 ;  /* 0x0000000000017941 */ /* 0x000fea0003800000 */
.L_x_348:
        /* <DEDUP_REMOVED lines=12> */
.L_x_351:
[----:B------:R-:W-:Y:S05]  /*106a0*/  BSYNC B1 ;  /* 0x0000000000017941 */ /* 0x000fea0003800000 */
.L_x_350:
        /* <DEDUP_REMOVED lines=12> */
.L_x_353:
[----:B------:R-:W-:Y:S05]  /*10770*/  BSYNC B1 ;  /* 0x0000000000017941 */ /* 0x000fea0003800000 */
.L_x_352:
        /* <DEDUP_REMOVED lines=9> */
.L_x_355:
[----:B------:R-:W-:Y:S05]  /*10810*/  BSYNC B1 ;  /* 0x0000000000017941 */ /* 0x000fea0003800000 */
.L_x_354:
        /* <DEDUP_REMOVED lines=9> */
.L_x_357:
[----:B------:R-:W-:Y:S05]  /*108b0*/  BSYNC B1 ;  /* 0x0000000000017941 */ /* 0x000fea0003800000 */
.L_x_356:
        /* <DEDUP_REMOVED lines=12> */
.L_x_359:
[----:B------:R-:W-:Y:S05]  /*10980*/  BSYNC B1 ;  /* 0x0000000000017941 */ /* 0x000fea0003800000 */
.L_x_358:
        /* <DEDUP_REMOVED lines=12> */
.L_x_361:
[----:B------:R-:W-:Y:S05]  /*10a50*/  BSYNC B1 ;  /* 0x0000000000017941 */ /* 0x000fea0003800000 */
.L_x_360:
        /* <DEDUP_REMOVED lines=9> */
.L_x_363:
[----:B------:R-:W-:Y:S05]  /*10af0*/  BSYNC B1 ;  /* 0x0000000000017941 */ /* 0x000fea0003800000 */
.L_x_362:
        /* <DEDUP_REMOVED lines=9> */
.L_x_365:
[----:B------:R-:W-:Y:S05]  /*10b90*/  BSYNC B1 ;  /* 0x0000000000017941 */ /* 0x000fea0003800000 */
.L_x_364:
        /* <DEDUP_REMOVED lines=12> */
.L_x_367:
[----:B------:R-:W-:Y:S05]  /*10c60*/  BSYNC B1 ;  /* 0x0000000000017941 */ /* 0x000fea0003800000 */
.L_x_366:
        /* <DEDUP_REMOVED lines=12> */
.L_x_369:
[----:B------:R-:W-:Y:S05]  /*10d30*/  BSYNC B1 ;  /* 0x0000000000017941 */ /* 0x000fea0003800000 */
.L_x_368:
        /* <DEDUP_REMOVED lines=9> */
.L_x_371:
[----:B------:R-:W-:Y:S05]  /*10dd0*/  BSYNC B1 ;  /* 0x0000000000017941 */ /* 0x000fea0003800000 */
.L_x_370:
        /* <DEDUP_REMOVED lines=9> */
.L_x_373:
[----:B------:R-:W-:Y:S05]  /*10e70*/  BSYNC B1 ;  /* 0x0000000000017941 */ /* 0x000fea0003800000 */
.L_x_372:
        /* <DEDUP_REMOVED lines=12> */
.L_x_375:
[----:B------:R-:W-:Y:S05]  /*10f40*/  BSYNC B1 ;  /* 0x0000000000017941 */ /* 0x000fea0003800000 */
.L_x_374:
        /* <DEDUP_REMOVED lines=12> */
.L_x_377:
[----:B------:R-:W-:Y:S05]  /*11010*/  BSYNC B1 ;  /* 0x0000000000017941 */ /* 0x000fea0003800000 */
.L_x_376:
        /* <DEDUP_REMOVED lines=9> */
.L_x_379:
[----:B------:R-:W-:Y:S05]  /*110b0*/  BSYNC B1 ;  /* 0x0000000000017941 */ /* 0x000fea0003800000 */
.L_x_378:
        /* <DEDUP_REMOVED lines=9> */
.L_x_381:
[----:B------:R-:W-:Y:S05]  /*11150*/  BSYNC B1 ;  /* 0x0000000000017941 */ /* 0x000fea0003800000 */
.L_x_380:
        /* <DEDUP_REMOVED lines=12> */
.L_x_383:
[----:B------:R-:W-:Y:S05]  /*11220*/  BSYNC B1 ;  /* 0x0000000000017941 */ /* 0x000fea0003800000 */
.L_x_382:
        /* <DEDUP_REMOVED lines=12> */
.L_x_385:
[----:B------:R-:W-:Y:S05]  /*112f0*/  BSYNC B1 ;  /* 0x0000000000017941 */ /* 0x000fea0003800000 */
.L_x_384:
        /* <DEDUP_REMOVED lines=9> */
.L_x_387:
[----:B------:R-:W-:Y:S05]  /*11390*/  BSYNC B1 ;  /* 0x0000000000017941 */ /* 0x000fea0003800000 */
.L_x_386:
        /* <DEDUP_REMOVED lines=9> */
.L_x_389:
[----:B------:R-:W-:Y:S05]  /*11430*/  BSYNC B1 ;  /* 0x0000000000017941 */ /* 0x000fea0003800000 */
.L_x_388:
        /* <DEDUP_REMOVED lines=12> */
.L_x_391:
[----:B------:R-:W-:Y:S05]  /*11500*/  BSYNC B1 ;  /* 0x0000000000017941 */ /* 0x000fea0003800000 */
.L_x_390:
        /* <DEDUP_REMOVED lines=12> */
.L_x_393:
[----:B------:R-:W-:Y:S05]  /*115d0*/  BSYNC B1 ;  /* 0x0000000000017941 */ /* 0x000fea0003800000 */
.L_x_392:
        /* <DEDUP_REMOVED lines=9> */
.L_x_395:
[----:B------:R-:W-:Y:S05]  /*11670*/  BSYNC B1 ;  /* 0x0000000000017941 */ /* 0x000fea0003800000 */
.L_x_394:
        /* <DEDUP_REMOVED lines=9> */
.L_x_397:
[----:B------:R-:W-:Y:S05]  /*11710*/  BSYNC B1 ;  /* 0x0000000000017941 */ /* 0x000fea0003800000 */
.L_x_396:
        /* <DEDUP_REMOVED lines=12> */
.L_x_399:
[----:B------:R-:W-:Y:S05]  /*117e0*/  BSYNC B1 ;  /* 0x0000000000017941 */ /* 0x000fea0003800000 */
.L_x_398:
        /* <DEDUP_REMOVED lines=12> */
.L_x_401:
[----:B------:R-:W-:Y:S05]  /*118b0*/  BSYNC B1 ;  /* 0x0000000000017941 */ /* 0x000fea0003800000 */
.L_x_400:
        /* <DEDUP_REMOVED lines=9> */
.L_x_403:
[----:B------:R-:W-:Y:S05]  /*11950*/  BSYNC B1 ;  /* 0x0000000000017941 */ /* 0x000fea0003800000 */
.L_x_402:
        /* <DEDUP_REMOVED lines=9> */
.L_x_405:
[----:B------:R-:W-:Y:S05]  /*119f0*/  BSYNC B1 ;  /* 0x0000000000017941 */ /* 0x000fea0003800000 */
.L_x_404:
        /* <DEDUP_REMOVED lines=12> */
.L_x_407:
[----:B------:R-:W-:Y:S05]  /*11ac0*/  BSYNC B1 ;  /* 0x0000000000017941 */ /* 0x000fea0003800000 */
.L_x_406:
        /* <DEDUP_REMOVED lines=12> */
.L_x_409:
[----:B------:R-:W-:Y:S05]  /*11b90*/  BSYNC B1 ;  /* 0x0000000000017941 */ /* 0x000fea0003800000 */
.L_x_408:
        /* <DEDUP_REMOVED lines=9> */
.L_x_411:
[----:B------:R-:W-:Y:S05]  /*11c30*/  BSYNC B1 ;  /* 0x0000000000017941 */ /* 0x000fea0003800000 */
.L_x_410:
        /* <DEDUP_REMOVED lines=9> */
.L_x_413:
[----:B------:R-:W-:Y:S05]  /*11cd0*/  BSYNC B1 ;  /* 0x0000000000017941 */ /* 0x000fea0003800000 */
.L_x_412:
        /* <DEDUP_REMOVED lines=12> */
.L_x_415:
[----:B------:R-:W-:Y:S05]  /*11da0*/  BSYNC B1 ;  /* 0x0000000000017941 */ /* 0x000fea0003800000 */
.L_x_414:
        /* <DEDUP_REMOVED lines=12> */
.L_x_417:
[----:B------:R-:W-:Y:S05]  /*11e70*/  BSYNC B1 ;  /* 0x0000000000017941 */ /* 0x000fea0003800000 */
.L_x_416:
        /* <DEDUP_REMOVED lines=9> */
.L_x_419:
[----:B------:R-:W-:Y:S05]  /*11f10*/  BSYNC B1 ;  /* 0x0000000000017941 */ /* 0x000fea0003800000 */
.L_x_418:
        /* <DEDUP_REMOVED lines=9> */
.L_x_421:
[----:B------:R-:W-:Y:S05]  /*11fb0*/  BSYNC B1 ;  /* 0x0000000000017941 */ /* 0x000fea0003800000 */
.L_x_420:
        /* <DEDUP_REMOVED lines=12> */
.L_x_423:
[----:B------:R-:W-:Y:S05]  /*12080*/  BSYNC B1 ;  /* 0x0000000000017941 */ /* 0x000fea0003800000 */
.L_x_422:
        /* <DEDUP_REMOVED lines=12> */
.L_x_425:
[----:B------:R-:W-:Y:S05]  /*12150*/  BSYNC B1 ;  /* 0x0000000000017941 */ /* 0x000fea0003800000 */
.L_x_424:
        /* <DEDUP_REMOVED lines=9> */
.L_x_427:
[----:B------:R-:W-:Y:S05]  /*121f0*/  BSYNC B1 ;  /* 0x0000000000017941 */ /* 0x000fea0003800000 */
.L_x_426:
        /* <DEDUP_REMOVED lines=9> */
.L_x_429:
[----:B------:R-:W-:Y:S05]  /*12290*/  BSYNC B1 ;  /* 0x0000000000017941 */ /* 0x000fea0003800000 */
.L_x_428:
        /* <DEDUP_REMOVED lines=12> */
.L_x_431:
[----:B------:R-:W-:Y:S05]  /*12360*/  BSYNC B1 ;  /* 0x0000000000017941 */ /* 0x000fea0003800000 */
.L_x_430:
        /* <DEDUP_REMOVED lines=12> */
.L_x_433:
[----:B------:R-:W-:Y:S05]  /*12430*/  BSYNC B1 ;  /* 0x0000000000017941 */ /* 0x000fea0003800000 */
.L_x_432:
        /* <DEDUP_REMOVED lines=9> */
.L_x_435:
[----:B------:R-:W-:Y:S05]  /*124d0*/  BSYNC B1 ;  /* 0x0000000000017941 */ /* 0x000fea0003800000 */
.L_x_434:
        /* <DEDUP_REMOVED lines=9> */
.L_x_437:
[----:B------:R-:W-:Y:S05]  /*12570*/  BSYNC B1 ;  /* 0x0000000000017941 */ /* 0x000fea0003800000 */
.L_x_436:
        /* <DEDUP_REMOVED lines=12> */
.L_x_439:
[----:B------:R-:W-:Y:S05]  /*12640*/  BSYNC B1 ;  /* 0x0000000000017941 */ /* 0x000fea0003800000 */
.L_x_438:
        /* <DEDUP_REMOVED lines=12> */
.L_x_441:
[----:B------:R-:W-:Y:S05]  /*12710*/  BSYNC B1 ;  /* 0x0000000000017941 */ /* 0x000fea0003800000 */
.L_x_440:
        /* <DEDUP_REMOVED lines=9> */
.L_x_443:
[----:B------:R-:W-:Y:S05]  /*127b0*/  BSYNC B1 ;  /* 0x0000000000017941 */ /* 0x000fea0003800000 */
.L_x_442:
        /* <DEDUP_REMOVED lines=9> */
.L_x_445:
[----:B------:R-:W-:Y:S05]  /*12850*/  BSYNC B1 ;  /* 0x0000000000017941 */ /* 0x000fea0003800000 */
.L_x_444:
        /* <DEDUP_REMOVED lines=12> */
.L_x_447:
[----:B------:R-:W-:Y:S05]  /*12920*/  BSYNC B1 ;  /* 0x0000000000017941 */ /* 0x000fea0003800000 */
.L_x_446:
        /* <DEDUP_REMOVED lines=12> */
.L_x_449:
[----:B------:R-:W-:Y:S05]  /*129f0*/  BSYNC B1 ;  /* 0x0000000000017941 */ /* 0x000fea0003800000 */
.L_x_448:
        /* <DEDUP_REMOVED lines=9> */
.L_x_451:
[----:B------:R-:W-:Y:S05]  /*12a90*/  BSYNC B1 ;  /* 0x0000000000017941 */ /* 0x000fea0003800000 */
.L_x_450:
        /* <DEDUP_REMOVED lines=9> */
.L_x_453:
[----:B------:R-:W-:Y:S05]  /*12b30*/  BSYNC B1 ;  /* 0x0000000000017941 */ /* 0x000fea0003800000 */
.L_x_452:
        /* <DEDUP_REMOVED lines=12> */
.L_x_455:
[----:B------:R-:W-:Y:S05]  /*12c00*/  BSYNC B1 ;  /* 0x0000000000017941 */ /* 0x000fea0003800000 */
.L_x_454:
        /* <DEDUP_REMOVED lines=12> */
.L_x_457:
[----:B------:R-:W-:Y:S05]  /*12cd0*/  BSYNC B1 ;  /* 0x0000000000017941 */ /* 0x000fea0003800000 */
.L_x_456:
        /* <DEDUP_REMOVED lines=9> */
.L_x_459:
[----:B------:R-:W-:Y:S05]  /*12d70*/  BSYNC B1 ;  /* 0x0000000000017941 */ /* 0x000fea0003800000 */
.L_x_458:
        /* <DEDUP_REMOVED lines=9> */
.L_x_461:
[----:B------:R-:W-:Y:S05]  /*12e10*/  BSYNC B1 ;  /* 0x0000000000017941 */ /* 0x000fea0003800000 */
.L_x_460:
        /* <DEDUP_REMOVED lines=12> */
.L_x_463:
[----:B------:R-:W-:Y:S05]  /*12ee0*/  BSYNC B1 ;  /* 0x0000000000017941 */ /* 0x000fea0003800000 */
.L_x_462:
        /* <DEDUP_REMOVED lines=12> */
.L_x_465:
[----:B------:R-:W-:Y:S05]  /*12fb0*/  BSYNC B1 ;  /* 0x0000000000017941 */ /* 0x000fea0003800000 */
.L_x_464:
        /* <DEDUP_REMOVED lines=9> */
.L_x_467:
[----:B------:R-:W-:Y:S05]  /*13050*/  BSYNC B1 ;  /* 0x0000000000017941 */ /* 0x000fea0003800000 */
.L_x_466:
        /* <DEDUP_REMOVED lines=9> */
.L_x_469:
[----:B------:R-:W-:Y:S05]  /*130f0*/  BSYNC B1 ;  /* 0x0000000000017941 */ /* 0x000fea0003800000 */
.L_x_468:
        /* <DEDUP_REMOVED lines=12> */
.L_x_471:
[----:B------:R-:W-:Y:S05]  /*131c0*/  BSYNC B1 ;  /* 0x0000000000017941 */ /* 0x000fea0003800000 */
.L_x_470:
        /* <DEDUP_REMOVED lines=12> */
.L_x_473:
[----:B------:R-:W-:Y:S05]  /*13290*/  BSYNC B1 ;  /* 0x0000000000017941 */ /* 0x000fea0003800000 */
.L_x_472:
        /* <DEDUP_REMOVED lines=9> */
.L_x_475:
[----:B------:R-:W-:Y:S05]  /*13330*/  BSYNC B1 ;  /* 0x0000000000017941 */ /* 0x000fea0003800000 */
.L_x_474:
        /* <DEDUP_REMOVED lines=9> */
.L_x_477:
[----:B------:R-:W-:Y:S05]  /*133d0*/  BSYNC B1 ;  /* 0x0000000000017941 */ /* 0x000fea0003800000 */
.L_x_476:
        /* <DEDUP_REMOVED lines=12> */
.L_x_479:
[----:B------:R-:W-:Y:S05]  /*134a0*/  BSYNC B1 ;  /* 0x0000000000017941 */ /* 0x000fea0003800000 */
.L_x_478:
        /* <DEDUP_REMOVED lines=12> */
.L_x_481:
[----:B------:R-:W-:Y:S05]  /*13570*/  BSYNC B1 ;  /* 0x0000000000017941 */ /* 0x000fea0003800000 */
.L_x_480:
        /* <DEDUP_REMOVED lines=9> */
.L_x_483:
[----:B------:R-:W-:Y:S05]  /*13610*/  BSYNC B1 ;  /* 0x0000000000017941 */ /* 0x000fea0003800000 */
.L_x_482:
        /* <DEDUP_REMOVED lines=9> */
.L_x_485:
[----:B------:R-:W-:Y:S05]  /*136b0*/  BSYNC B1 ;  /* 0x0000000000017941 */ /* 0x000fea0003800000 */
.L_x_484:
        /* <DEDUP_REMOVED lines=12> */
.L_x_487:
[----:B------:R-:W-:Y:S05]  /*13780*/  BSYNC B1 ;  /* 0x0000000000017941 */ /* 0x000fea0003800000 */
.L_x_486:
        /* <DEDUP_REMOVED lines=12> */
.L_x_489:
[----:B------:R-:W-:Y:S05]  /*13850*/  BSYNC B1 ;  /* 0x0000000000017941 */ /* 0x000fea0003800000 */
.L_x_488:
        /* <DEDUP_REMOVED lines=9> */
.L_x_491:
[----:B------:R-:W-:Y:S05]  /*138f0*/  BSYNC B1 ;  /* 0x0000000000017941 */ /* 0x000fea0003800000 */
.L_x_490:
        /* <DEDUP_REMOVED lines=9> */
.L_x_493:
[----:B------:R-:W-:Y:S05]  /*13990*/  BSYNC B1 ;  /* 0x0000000000017941 */ /* 0x000fea0003800000 */
.L_x_492:
        /* <DEDUP_REMOVED lines=12> */
.L_x_495:
[----:B------:R-:W-:Y:S05]  /*13a60*/  BSYNC B1 ;  /* 0x0000000000017941 */ /* 0x000fea0003800000 */
.L_x_494:
        /* <DEDUP_REMOVED lines=12> */
.L_x_497:
[----:B------:R-:W-:Y:S05]  /*13b30*/  BSYNC B1 ;  /* 0x0000000000017941 */ /* 0x000fea0003800000 */
.L_x_496:
        /* <DEDUP_REMOVED lines=9> */
.L_x_499:
[----:B------:R-:W-:Y:S05]  /*13bd0*/  BSYNC B1 ;  /* 0x0000000000017941 */ /* 0x000fea0003800000 */
.L_x_498:
        /* <DEDUP_REMOVED lines=9> */
.L_x_501:
[----:B------:R-:W-:Y:S05]  /*13c70*/  BSYNC B1 ;  /* 0x0000000000017941 */ /* 0x000fea0003800000 */
.L_x_500:
        /* <DEDUP_REMOVED lines=12> */
.L_x_503:
[----:B------:R-:W-:Y:S05]  /*13d40*/  BSYNC B1 ;  /* 0x0000000000017941 */ /* 0x000fea0003800000 */
.L_x_502:
        /* <DEDUP_REMOVED lines=12> */
.L_x_505:
[----:B------:R-:W-:Y:S05]  /*13e10*/  BSYNC B1 ;  /* 0x0000000000017941 */ /* 0x000fea0003800000 */
.L_x_504:
        /* <DEDUP_REMOVED lines=9> */
.L_x_507:
[----:B------:R-:W-:Y:S05]  /*13eb0*/  BSYNC B1 ;  /* 0x0000000000017941 */ /* 0x000fea0003800000 */
.L_x_506:
        /* <DEDUP_REMOVED lines=9> */
.L_x_509:
[----:B------:R-:W-:Y:S05]  /*13f50*/  BSYNC B1 ;  /* 0x0000000000017941 */ /* 0x000fea0003800000 */
.L_x_508:
        /* <DEDUP_REMOVED lines=12> */
.L_x_511:
[----:B------:R-:W-:Y:S05]  /*14020*/  BSYNC B1 ;  /* 0x0000000000017941 */ /* 0x000fea0003800000 */
.L_x_510:
        /* <DEDUP_REMOVED lines=12> */
.L_x_513:
[----:B------:R-:W-:Y:S05]  /*140f0*/  BSYNC B1 ;  /* 0x0000000000017941 */ /* 0x000fea0003800000 */
.L_x_512:
        /* <DEDUP_REMOVED lines=9> */
.L_x_515:
[----:B------:R-:W-:Y:S05]  /*14190*/  BSYNC B1 ;  /* 0x0000000000017941 */ /* 0x000fea0003800000 */
.L_x_514:
        /* <DEDUP_REMOVED lines=9> */
.L_x_517:
[----:B------:R-:W-:Y:S05]  /*14230*/  BSYNC B1 ;  /* 0x0000000000017941 */ /* 0x000fea0003800000 */
.L_x_516:
        /* <DEDUP_REMOVED lines=12> */
.L_x_519:
[----:B------:R-:W-:Y:S05]  /*14300*/  BSYNC B1 ;  /* 0x0000000000017941 */ /* 0x000fea0003800000 */
.L_x_518:
        /* <DEDUP_REMOVED lines=12> */
.L_x_521:
[----:B------:R-:W-:Y:S05]  /*143d0*/  BSYNC B1 ;  /* 0x0000000000017941 */ /* 0x000fea0003800000 */
.L_x_520:
        /* <DEDUP_REMOVED lines=9> */
.L_x_523:
[----:B------:R-:W-:Y:S05]  /*14470*/  BSYNC B1 ;  /* 0x0000000000017941 */ /* 0x000fea0003800000 */
.L_x_522:
        /* <DEDUP_REMOVED lines=9> */
.L_x_525:
[----:B------:R-:W-:Y:S05]  /*14510*/  BSYNC B1 ;  /* 0x0000000000017941 */ /* 0x000fea0003800000 */
.L_x_524:
        /* <DEDUP_REMOVED lines=12> */
.L_x_527:
[----:B------:R-:W-:Y:S05]  /*145e0*/  BSYNC B1 ;  /* 0x0000000000017941 */ /* 0x000fea0003800000 */
.L_x_526:
        /* <DEDUP_REMOVED lines=12> */
.L_x_529:
[----:B------:R-:W-:Y:S05]  /*146b0*/  BSYNC B1 ;  /* 0x0000000000017941 */ /* 0x000fea0003800000 */
.L_x_528:
        /* <DEDUP_REMOVED lines=9> */
.L_x_531:
[----:B------:R-:W-:Y:S05]  /*14750*/  BSYNC B1 ;  /* 0x0000000000017941 */ /* 0x000fea0003800000 */
.L_x_530:
        /* <DEDUP_REMOVED lines=9> */
.L_x_533:
[----:B------:R-:W-:Y:S05]  /*147f0*/  BSYNC B1 ;  /* 0x0000000000017941 */ /* 0x000fea0003800000 */
.L_x_532:
[----:B-----5:R-:W-:Y:S01]  /*14800*/  HADD2.F32 R5, -RZ, R3.H0_H0 ;  /* 0x20000003ff057230 */ /* 0x020fe20000004100 */
[----:B0-----:R-:W-:Y:S01]  /*14810*/  @P2 MOV R4, R158 ;  /* 0x0000009e00042202 */ /* 0x001fe20000000f00 */
[----:B------:R-:W-:Y:S01]  /*14820*/  BSSY B1, `(.L_x_534) ;  /* 0x000000a000017945 */ /* 0x000fe20003800000 */
[----:B------:R-:W-:Y:S02]  /*14830*/  ISETP.GT.AND P1, PT, R0, 0xf9, P1 ;  /* 0x000000f90000780c */ /* 0x000fe40000f24270 */
[----:B------:R-:W-:-:S04]  /*14840*/  FMUL R5, R5, R16 ;  /* 0x0000001005057220 */ /* 0x000fc80000400000 */
[----:B------:R-:W-:-:S05]  /*14850*/  FFMA R5, R150, R2, R5 ;  /* 0x0000000296057223 */ /* 0x000fca0000000005 */
[----:B------:R-:W-:-:S04]  /*14860*/  F2FP.F16.F32.PACK_AB R5, RZ, R5 ;  /* 0x00000005ff05723e */ /* 0x000fc800000000ff */
[----:B-1--4-:R-:W-:Y:S01]  /*14870*/  PRMT R6, R5, 0x7610, R6 ;  /* 0x0000761005067816 */ /* 0x012fe20000000006 */
[----:B------:R-:W-:-:S05]  /*14880*/  @P2 IMAD.MOV.U32 R5, RZ, RZ, R159 ;  /* 0x000000ffff052224 */ /* 0x000fca00078e009f */
[----:B------:R0:W-:Y:S01]  /*14890*/  @P2 STG.E.U16 desc[UR36][R4.64+0x1f0], R6 ;  /* 0x0001f00604002986 */ /* 0x0001e2000c101524 */
[----:B------:R-:W-:Y:S05]  /*148a0*/  @!P1 BRA `(.L_x_535) ;  /* 0x0000000000049947 */ /* 0x000fea0003800000 */
[----:B------:R1:W5:Y:S02]  /*148b0*/  LDG.E.LTC128B.U16 R3, desc[UR36][R12.64+0x1f2] ;  /* 0x0001f2240c037981 */ /* 0x000364000c1e1520 */
.L_x_535:
[----:B------:R-:W-:Y:S05]  /*148c0*/  BSYNC B1 ;  /* 0x0000000000017941 */ /* 0x000fea0003800000 */
.L_x_534:
[----:B------:R-:W-:Y:S05]  /*148d0*/  @!P1 BRA `(.L_x_536) ;  /* 0x0000004c00b09947 */ /* 0x000fea0003800000 */
[----:B-----5:R-:W-:-:S05]  /*148e0*/  HADD2.F32 R3, -RZ, R3.H0_H0 ;  /* 0x20000003ff037230 */ /* 0x020fca0000004100 */
[----:B------:R-:W-:-:S04]  /*148f0*/  FMUL R0, R3, R16 ;  /* 0x0000001003007220 */ /* 0x000fc80000400000 */
[----:B------:R-:W-:-:S05]  /*14900*/  FFMA R0, R151, R2, R0 ;  /* 0x0000000297007223 */ /* 0x000fca0000000000 */
[----:B------:R-:W-:-:S05]  /*14910*/  F2FP.F16.F32.PACK_AB R0, RZ, R0 ;  /* 0x00000000ff00723e */ /* 0x000fca00000000ff */
[----:B------:R4:W-:Y:S01]  /*14920*/  STG.E.U16 desc[UR36][R158.64+0x1f2], R0 ;  /* 0x0001f2009e007986 */ /* 0x0009e2000c101524 */
[----:B------:R-:W-:Y:S05]  /*14930*/  BRA `(.L_x_536) ;  /* 0x0000004c00987947 */ /* 0x000fea0003800000 */
.L_x_29:
[----:B------:R-:W2:Y:S01]  /*14940*/  LDL.LU R3, [R1] ;  /* 0x0000000001037983 */ /* 0x000ea20000300800 */
[----:B------:R-:W-:-:S03]  /*14950*/  ULDC.64 UR4, c[0x0][0x5c0] ;  /* 0x0001700000047ab9 */ /* 0x000fc60000000a00 */
[----:B------:R-:W3:Y:S04]  /*14960*/  LDL.LU R9, [R1+0x60] ;  /* 0x0000600001097983 */ /* 0x000ee80000300800 */
[----:B------:R-:W4:Y:S04]  /*14970*/  LDL.LU R11, [R1+0x8c] ;  /* 0x00008c00010b7983 */ /* 0x000f280000300800 */
[----:B------:R-:W5:Y:S04]  /*14980*/  LDL.LU R235, [R1+0x9c] ;  /* 0x00009c0001eb7983 */ /* 0x000f680000300800 */
        /* <DEDUP_REMOVED lines=75> */
[----:B------:R-:W5:Y:S01]  /*14e40*/  LDL.LU R158, [R1+0x1cc] ;  /* 0x0001cc00019e7983 */ /* 0x000f620000300800 */
[----:B--2---:R-:W-:-:S03]  /*14e50*/  FMUL R3, R3, R2 ;  /* 0x0000000203037220 */ /* 0x004fc60000400000 */
[----:B------:R-:W2:Y:S01]  /*14e60*/  LDL.LU R157, [R1+0x1d0] ;  /* 0x0001d000019d7983 */ /* 0x000ea20000300800 */
[----:B------:R-:W-:-:S03]  /*14e70*/  LEA R4, P0, R6, UR4, 0x1 ;  /* 0x0000000406047c11 */ /* 0x000fc6000f8008ff */
[----:B------:R-:W2:Y:S04]  /*14e80*/  LDL.LU R156, [R1+0x1d4] ;  /* 0x0001d400019c7983 */ /* 0x000ea80000300800 */
[----:B------:R-:W2:Y:S04]  /*14e90*/  LDL.LU R155, [R1+0x1d8] ;  /* 0x0001d800019b7983 */ /* 0x000ea80000300800 */
[----:B------:R-:W2:Y:S04]  /*14ea0*/  LDL.LU R154, [R1+0x1dc] ;  /* 0x0001dc00019a7983 */ /* 0x000ea80000300800 */
[----:B------:R-:W2:Y:S01]  /*14eb0*/  LDL.LU R153, [R1+0x1e0] ;  /* 0x0001e00001997983 */ /* 0x000ea20000300800 */
[----:B------:R-:W-:-:S03]  /*14ec0*/  LEA.HI.X R5, R6, UR5, R10, 0x1, P0 ;  /* 0x0000000506057c11 */ /* 0x000fc600080f0c0a */
[----:B------:R-:W2:Y:S01]  /*14ed0*/  LDL.LU R152, [R1+0x1e4] ;  /* 0x0001e40001987983 */ /* 0x000ea20000300800 */
[----:B------:R-:W-:-:S03]  /*14ee0*/  F2FP.F16.F32.PACK_AB R3, RZ, R3 ;  /* 0x00000003ff03723e */ /* 0x000fc600000000ff */
[----:B------:R-:W2:Y:S04]  /*14ef0*/  LDL.LU R23, [R1+0x1e8] ;  /* 0x0001e80001177983 */ /* 0x000ea80000300800 */
[----:B------:R-:W2:Y:S04]  /*14f00*/  LDL.LU R22, [R1+0x1ec] ;  /* 0x0001ec0001167983 */ /* 0x000ea80000300800 */
[----:B------:R-:W2:Y:S04]  /*14f10*/  LDL.LU R21, [R1+0x1f0] ;  /* 0x0001f00001157983 */ /* 0x000ea80000300800 */
[----:B------:R-:W2:Y:S04]  /*14f20*/  LDL.LU R20, [R1+0x1f4] ;  /* 0x0001f40001147983 */ /* 0x000ea80000300800 */
[----:B------:R-:W2:Y:S04]  /*14f30*/  LDL.LU R19, [R1+0x1f8] ;  /* 0x0001f80001137983 */ /* 0x000ea80000300800 */
[----:B------:R-:W2:Y:S04]  /*14f40*/  LDL.LU R18, [R1+0x1fc] ;  /* 0x0001fc0001127983 */ /* 0x000ea80000300800 */
[----:B------:R-:W3:Y:S04]  /*14f50*/  LDL.LU R7, [R1+0x8] ;  /* 0x0000080001077983 */ /* 0x000ee80000300800 */
[----:B------:R-:W4:Y:S04]  /*14f60*/  LDL.LU R6, [R1+0xc] ;  /* 0x00000c0001067983 */ /* 0x000f280000300800 */
[----:B------:R0:W-:Y:S04]  /*14f70*/  @P1 STG.E.U16 desc[UR36][R4.64], R3 ;  /* 0x0000000304001986 */ /* 0x0001e8000c101524 */
[----:B0-----:R-:W5:Y:S01]  /*14f80*/  LDL.LU R3, [R1+0x4] ;  /* 0x0000040001037983 */ /* 0x001f620000300800 */
[----:B------:R-:W-:Y:S01]  /*14f90*/  ISETP.GT.AND P0, PT, R0, 0x1, P3 ;  /* 0x000000010000780c */ /* 0x000fe20001f04270 */
[----:B------:R-:W-:Y:S01]  /*14fa0*/  USHF.L.U32 UR5, UR8, 0x4, URZ ;  /* 0x0000000408057899 */ /* 0x000fe2000800063f */
[----:B------:R-:W-:Y:S01]  /*14fb0*/  ISETP.GT.AND P2, PT, R17, 0x8, PT ;  /* 0x000000081100780c */ /* 0x000fe20003f44270 */
[----:B------:R-:W-:Y:S01]  /*14fc0*/  USHF.L.U64.HI UR4, UR8, 0x4, UR9 ;  /* 0x0000000408047899 */ /* 0x000fe20008010209 */
[----:B---3--:R-:W-:-:S05]  /*14fd0*/  FMUL R7, R7, R2 ;  /* 0x0000000207077220 */ /* 0x008fca0000400000 */
[----:B------:R-:W-:-:S04]  /*14fe0*/  F2FP.F16.F32.PACK_AB R7, RZ, R7 ;  /* 0x00000007ff07723e */ /* 0x000fc800000000ff */
[----:B------:R-:W-:Y:S01]  /*14ff0*/  PRMT R8, R7, 0x7610, R8 ;  /* 0x0000761007087816 */ /* 0x000fe20000000008 */
[----:B-----5:R-:W-:-:S05]  /*15000*/  FMUL R3, R3, R2 ;  /* 0x0000000203037220 */ /* 0x020fca0000400000 */
[----:B------:R-:W-:-:S05]  /*15010*/  F2FP.F16.F32.PACK_AB R3, RZ, R3 ;  /* 0x00000003ff03723e */ /* 0x000fca00000000ff */
[----:B------:R4:W-:Y:S01]  /*15020*/  @P0 STG.E.U16 desc[UR36][R4.64+0x2], R3 ;  /* 0x0000020304000986 */ /* 0x0009e2000c101524 */
[----:B------:R-:W-:Y:S01]  /*15030*/  ISETP.GT.AND P0, PT, R0, RZ, P2 ;  /* 0x000000ff0000720c */ /* 0x000fe20001704270 */
[----:B----4-:R-:W-:Y:S01]  /*15040*/  FMUL R3, R6, R2 ;  /* 0x0000000206037220 */ /* 0x010fe20000400000 */
[----:B------:R-:W-:-:S04]  /*15050*/  IADD3 R6, P1, R4, UR5, RZ ;  /* 0x0000000504067c10 */ /* 0x000fc8000ff3e0ff */
[----:B------:R-:W-:Y:S02]  /*15060*/  IADD3.X R7, R5, UR4, RZ, P1, !PT ;  /* 0x0000000405077c10 */ /* 0x000fe40008ffe4ff */
[----:B------:R-:W-:-:S05]  /*15070*/  F2FP.F16.F32.PACK_AB R3, RZ, R3 ;  /* 0x00000003ff03723e */ /* 0x000fca00000000ff */
[----:B------:R0:W-:Y:S01]  /*15080*/  @P0 STG.E.U16 desc[UR36][R6.64], R8 ;  /* 0x0000000806000986 */ /* 0x0001e2000c101524 */
[----:B------:R-:W-:-:S03]  /*15090*/  ISETP.GT.AND P0, PT, R0, 0x1, P2 ;  /* 0x000000010000780c */ /* 0x000fc60001704270 */
[----:B0-----:R-:W3:Y:S10]  /*150a0*/  LDL.LU R8, [R1+0x50] ;  /* 0x0000500001087983 */ /* 0x001ef40000300800 */
[----:B------:R0:W-:Y:S04]  /*150b0*/  @P0 STG.E.U16 desc[UR36][R6.64+0x2], R3 ;  /* 0x0000020306000986 */ /* 0x0001e8000c101524 */
[----:B0-----:R-:W4:Y:S01]  /*150c0*/  LDL.LU R3, [R1+0x10] ;  /* 0x0000100001037983 */ /* 0x001f220000300800 */
[----:B------:R-:W-:Y:S01]  /*150d0*/  ISETP.GT.AND P0, PT, R0, 0x8, P3 ;  /* 0x000000080000780c */ /* 0x000fe20001f04270 */
[----:B----4-:R-:W-:-:S05]  /*150e0*/  FMUL R3, R3, R2 ;  /* 0x0000000203037220 */ /* 0x010fca0000400000 */
[----:B------:R-:W-:-:S07]  /*150f0*/  F2FP.F16.F32.PACK_AB R3, RZ, R3 ;  /* 0x00000003ff03723e */ /* 0x000fce00000000ff */
        /* <DEDUP_REMOVED lines=73> */
[----:B---3--:R-:W-:-:S05]  /*15590*/  FMUL R8, R8, R2 ;  /* 0x0000000208087220 */ /* 0x008fca0000400000 */
[----:B------:R-:W-:Y:S01]  /*155a0*/  F2FP.F16.F32.PACK_AB R8, RZ, R8 ;  /* 0x00000008ff08723e */ /* 0x000fe200000000ff */
[----:B----4-:R-:W-:-:S05]  /*155b0*/  FMUL R3, R3, R2 ;  /* 0x0000000203037220 */ /* 0x010fca0000400000 */
[----:B------:R-:W-:-:S05]  /*155c0*/  F2FP.F16.F32.PACK_AB R3, RZ, R3 ;  /* 0x00000003ff03723e */ /* 0x000fca00000000ff */
[----:B------:R0:W-:Y:S01]  /*155d0*/  @P0 STG.E.U16 desc[UR36][R6.64+0x42], R3 ;  /* 0x0000420306000986 */ /* 0x0001e2000c101524 */
[----:B------:R-:W-:-:S03]  /*155e0*/  ISETP.GT.AND P0, PT, R0, 0x28, P3 ;  /* 0x000000280000780c */ /* 0x000fc60001f04270 */
[----:B0-----:R-:W3:Y:S01]  /*155f0*/  LDL.LU R3, [R1+0x54] ;  /* 0x0000540001037983 */ /* 0x001ee20000300800 */
[----:B------:R-:W-:-:S09]  /*15600*/  ISETP.GT.AND P1, PT, R0, 0x29, P3 ;  /* 0x000000290000780c */ /* 0x000fd20001f24270 */
[----:B------:R0:W-:Y:S04]  /*15610*/  @P0 STG.E.U16 desc[UR36][R4.64+0x50], R8 ;  /* 0x0000500804000986 */ /* 0x0001e8000c101524 */
[----:B0-----:R-:W4:Y:S01]  /*15620*/  LDL.LU R8, [R1+0x58] ;  /* 0x0000580001087983 */ /* 0x001f220000300800 */
[----:B---3--:R-:W-:-:S05]  /*15630*/  FMUL R3, R3, R2 ;  /* 0x0000000203037220 */ /* 0x008fca0000400000 */
[----:B------:R-:W-:-:S05]  /*15640*/  F2FP.F16.F32.PACK_AB R3, RZ, R3 ;  /* 0x00000003ff03723e */ /* 0x000fca00000000ff */
[----:B------:R0:W-:Y:S01]  /*15650*/  @P1 STG.E.U16 desc[UR36][R4.64+0x52], R3 ;  /* 0x0000520304001986 */ /* 0x0001e2000c101524 */
[----:B----4-:R-:W-:-:S05]  /*15660*/  FMUL R8, R8, R2 ;  /* 0x0000000208087220 */ /* 0x010fca0000400000 */
[----:B------:R-:W-:Y:S01]  /*15670*/  F2FP.F16.F32.PACK_AB R8, RZ, R8 ;  /* 0x00000008ff08723e */ /* 0x000fe200000000ff */
[----:B0-----:R-:W3:Y:S03]  /*15680*/  LDL.LU R3, [R1+0x5c] ;  /* 0x00005c0001037983 */ /* 0x001ee60000300800 */
[----:B------:R-:W-:Y:S02]  /*15690*/  PRMT R10, R8, 0x7610, R10 ;  /* 0x00007610080a7816 */ /* 0x000fe4000000000a */
[----:B------:R-:W4:Y:S01]  /*156a0*/  LDL.LU R8, [R1+0x64] ;  /* 0x0000640001087983 */ /* 0x000f220000300800 */
[C---:B------:R-:W-:Y:S02]  /*156b0*/  ISETP.GT.AND P1, PT, R0.reuse, 0x28, P2 ;  /* 0x000000280000780c */ /* 0x040fe40001724270 */
[C---:B------:R-:W-:Y:S02]  /*156c0*/  ISETP.GT.AND P4, PT, R0.reuse, 0x29, P2 ;  /* 0x000000290000780c */ /* 0x040fe40001784270 */
[C---:B------:R-:W-:Y:S01]  /*156d0*/  ISETP.GT.AND P5, PT, R0.reuse, 0x30, P3 ;  /* 0x000000300000780c */ /* 0x040fe20001fa4270 */
[----:B------:R-:W-:Y:S01]  /*156e0*/  FMUL R9, R9, R2 ;  /* 0x0000000209097220 */ /* 0x000fe20000400000 */
[----:B------:R-:W-:-:S04]  /*156f0*/  ISETP.GT.AND P0, PT, R0, 0x31, P3 ;  /* 0x000000310000780c */ /* 0x000fc80001f04270 */
[----:B------:R-:W-:-:S03]  /*15700*/  F2FP.F16.F32.PACK_AB R9, RZ, R9 ;  /* 0x00000009ff09723e */ /* 0x000fc600000000ff */
[----:B------:R0:W-:Y:S04]  /*15710*/  @P1 STG.E.U16 desc[UR36][R6.64+0x50], R10 ;  /* 0x0000500a06001986 */ /* 0x0001e8000c101524 */
[----:B0-----:R-:W5:Y:S01]  /*15720*/  LDL.LU R10, [R1+0x74] ;  /* 0x00007400010a7983 */ /* 0x001f620000300800 */
[----:B---3--:R-:W-:-:S05]  /*15730*/  FMUL R3, R3, R2 ;  /* 0x0000000203037220 */ /* 0x008fca0000400000 */
[----:B------:R-:W-:Y:S01]  /*15740*/  F2FP.F16.F32.PACK_AB R3, RZ, R3 ;  /* 0x00000003ff03723e */ /* 0x000fe200000000ff */
[----:B----4-:R-:W-:-:S04]  /*15750*/  FMUL R8, R8, R2 ;  /* 0x0000000208087220 */ /* 0x010fc80000400000 */
[----:B------:R0:W-:Y:S04]  /*15760*/  @P4 STG.E.U16 desc[UR36][R6.64+0x52], R3 ;  /* 0x0000520306004986 */ /* 0x0001e8000c101524 */
[----:B------:R1:W-:Y:S01]  /*15770*/  @P5 STG.E.U16 desc[UR36][R4.64+0x60], R9 ;  /* 0x0000600904005986 */ /* 0x0003e2000c101524 */
[----:B0-----:R-:W-:-:S03]  /*15780*/  F2FP.F16.F32.PACK_AB R3, RZ, R8 ;  /* 0x00000008ff03723e */ /* 0x001fc600000000ff */
[----:B------:R-:W3:Y:S01]  /*15790*/  LDL.LU R8, [R1+0x68] ;  /* 0x0000680001087983 */ /* 0x000ee20000300800 */
[----:B-1----:R-:W-:-:S03]  /*157a0*/  PRMT R9, R3, 0x7610, R9 ;  /* 0x0000761003097816 */ /* 0x002fc60000000009 */
[----:B------:R-:W4:Y:S04]  /*157b0*/  LDL.LU R3, [R1+0x6c] ;  /* 0x00006c0001037983 */ /* 0x000f280000300800 */
[----:B------:R0:W-:Y:S04]  /*157c0*/  @P0 STG.E.U16 desc[UR36][R4.64+0x62], R9 ;  /* 0x0000620904000986 */ /* 0x0001e8000c101524 */
[----:B0-----:R-:W2:Y:S01]  /*157d0*/  LDL.LU R9, [R1+0x70] ;  /* 0x0000700001097983 */ /* 0x001ea20000300800 */
[----:B------:R-:W-:Y:S01]  /*157e0*/  ISETP.GT.AND P1, PT, R0, 0x30, P2 ;  /* 0x000000300000780c */ /* 0x000fe20001724270 */
[----:B---3--:R-:W-:-:S05]  /*157f0*/  FMUL R8, R8, R2 ;  /* 0x0000000208087220 */ /* 0x008fca0000400000 */
[----:B------:R-:W-:-:S07]  /*15800*/  F2FP.F16.F32.PACK_AB R8, RZ, R8 ;  /* 0x00000008ff08723e */ /* 0x000fce00000000ff */
[----:B------:R0:W-:Y:S01]  /*15810*/  @P1 STG.E.U16 desc[UR36][R6.64+0x60], R8 ;  /* 0x0000600806001986 */ /* 0x0001e2000c101524 */
[----:B--2---:R-:W-:-:S05]  /*15820*/  FMUL R9, R9, R2 ;  /* 0x0000000209097220 */ /* 0x004fca0000400000 */
[----:B0-----:R-:W-:-:S04]  /*15830*/  F2FP.F16.F32.PACK_AB R8, RZ, R9 ;  /* 0x00000009ff08723e */ /* 0x001fc800000000ff */
[----:B------:R-:W-:Y:S02]  /*15840*/  PRMT R9, R8, 0x7610, R9 ;  /* 0x0000761008097816 */ /* 0x000fe40000000009 */
[----:B------:R-:W2:Y:S01]  /*15850*/  LDL.LU R8, [R1+0x78] ;  /* 0x0000780001087983 */ /* 0x000ea20000300800 */
[----:B------:R-:W-:Y:S01]  /*15860*/  ISETP.GT.AND P4, PT, R0, 0x31, P2 ;  /* 0x000000310000780c */ /* 0x000fe20001784270 */
[-C--:B----4-:R-:W-:Y:S01]  /*15870*/  FMUL R3, R3, R2.reuse ;  /* 0x0000000203037220 */ /* 0x090fe20000400000 */
[----:B-----5:R-:W-:Y:S01]  /*15880*/  FMUL R10, R10, R2 ;  /* 0x000000020a0a7220 */ /* 0x020fe20000400000 */
[----:B------:R-:W-:-:S03]  /*15890*/  ISETP.GT.AND P5, PT, R0, 0x38, P3 ;  /* 0x000000380000780c */ /* 0x000fc60001fa4270 */
[----:B------:R-:W-:Y:S02]  /*158a0*/  F2FP.F16.F32.PACK_AB R3, RZ, R3 ;  /* 0x00000003ff03723e */ /* 0x000fe400000000ff */
[----:B------:R-:W-:-:S05]  /*158b0*/  ISETP.GT.AND P6, PT, R0, 0x39, P3 ;  /* 0x000000390000780c */ /* 0x000fca0001fc4270 */
[----:B------:R0:W-:Y:S04]  /*158c0*/  @P4 STG.E.U16 desc[UR36][R6.64+0x62], R3 ;  /* 0x0000620306004986 */ /* 0x0001e8000c101524 */
[----:B------:R1:W-:Y:S01]  /*158d0*/  @P5 STG.E.U16 desc[UR36][R4.64+0x70], R9 ;  /* 0x0000700904005986 */ /* 0x0003e2000c101524 */
[----:B0-----:R-:W-:-:S04]  /*158e0*/  F2FP.F16.F32.PACK_AB R3, RZ, R10 ;  /* 0x0000000aff03723e */ /* 0x001fc800000000ff */
[----:B------:R-:W-:Y:S01]  /*158f0*/  PRMT R10, R3, 0x7610, R10 ;  /* 0x00007610030a7816 */ /* 0x000fe2000000000a */
[----:B-1----:R-:W3:Y:S04]  /*15900*/  LDL.LU R9, [R1+0x7c] ;  /* 0x00007c0001097983 */ /* 0x002ee80000300800 */
[----:B------:R0:W-:Y:S01]  /*15910*/  @P6 STG.E.U16 desc[UR36][R4.64+0x72], R10 ;  /* 0x0000720a04006986 */ /* 0x0001e2000c101524 */
[----:B--2---:R-:W-:-:S05]  /*15920*/  FMUL R8, R8, R2 ;  /* 0x0000000208087220 */ /* 0x004fca0000400000 */
[----:B------:R-:W-:Y:S02]  /*15930*/  F2FP.F16.F32.PACK_AB R3, RZ, R8 ;  /* 0x00000008ff03723e */ /* 0x000fe400000000ff */
[----:B------:R-:W2:Y:S02]  /*15940*/  LDL.LU R8, [R1+0x80] ;  /* 0x0000800001087983 */ /* 0x000ea40000300800 */
[----:B0-----:R-:W-:Y:S02]  /*15950*/  PRMT R10, R3, 0x7610, R10 ;  /* 0x00007610030a7816 */ /* 0x001fe4000000000a */
[----:B------:R-:W4:Y:S01]  /*15960*/  LDL.LU R3, [R1+0x84] ;  /* 0x0000840001037983 */ /* 0x000f220000300800 */
[----:B------:R-:W-:-:S13]  /*15970*/  ISETP.GT.AND P0, PT, R0, 0x38, P2 ;  /* 0x000000380000780c */ /* 0x000fda0001704270 */
[----:B------:R0:W-:Y:S01]  /*15980*/  @P0 STG.E.U16 desc[UR36][R6.64+0x70], R10 ;  /* 0x0000700a06000986 */ /* 0x0001e2000c101524 */
[-C--:B--2---:R-:W-:Y:S01]  /*15990*/  FMUL R8, R8, R2.reuse ;  /* 0x0000000208087220 */ /* 0x084fe20000400000 */
[----:B----4-:R-:W-:-:S04]  /*159a0*/  FMUL R3, R3, R2 ;  /* 0x0000000203037220 */ /* 0x010fc80000400000 */
[----:B0-----:R-:W-:Y:S02]  /*159b0*/  F2FP.F16.F32.PACK_AB R10, RZ, R8 ;  /* 0x00000008ff0a723e */ /* 0x001fe400000000ff */
[----:B------:R-:W-:Y:S02]  /*159c0*/  F2FP.F16.F32.PACK_AB R8, RZ, R3 ;  /* 0x00000003ff08723e */ /* 0x000fe400000000ff */
[----:B------:R-:W2:Y:S01]  /*159d0*/  LDL.LU R3, [R1+0x88] ;  /* 0x0000880001037983 */ /* 0x000ea20000300800 */
[----:B------:R-:W-:Y:S01]  /*159e0*/  ISETP.GT.AND P1, PT, R0, 0x39, P2 ;  /* 0x000000390000780c */ /* 0x000fe20001724270 */
[----:B---3--:R-:W-:-:S05]  /*159f0*/  FMUL R9, R9, R2 ;  /* 0x0000000209097220 */ /* 0x008fca0000400000 */
[----:B------:R-:W-:-:S07]  /*15a00*/  F2FP.F16.F32.PACK_AB R9, RZ, R9 ;  /* 0x00000009ff09723e */ /* 0x000fce00000000ff */
[----:B------:R0:W-:Y:S04]  /*15a10*/  @P1 STG.E.U16 desc[UR36][R6.64+0x72], R9 ;  /* 0x0000720906001986 */ /* 0x0001e8000c101524 */
[----:B0-----:R-:W3:Y:S01]  /*15a20*/  LDL.LU R9, [R1+0x94] ;  /* 0x0000940001097983 */ /* 0x001ee20000300800 */
[----:B--2---:R-:W-:-:S05]  /*15a30*/  FMUL R3, R3, R2 ;  /* 0x0000000203037220 */ /* 0x004fca0000400000 */
[----:B------:R-:W-:-:S04]  /*15a40*/  F2FP.F16.F32.PACK_AB R3, RZ, R3 ;  /* 0x00000003ff03723e */ /* 0x000fc800000000ff */
[----:B------:R-:W-:Y:S02]  /*15a50*/  PRMT R12, R3, 0x7610, R12 ;  /* 0x00007610030c7816 */ /* 0x000fe4000000000c */
[----:B------:R-:W2:Y:S01]  /*15a60*/  LDL.LU R3, [R1+0x90] ;  /* 0x0000900001037983 */ /* 0x000ea20000300800 */
[----:B------:R-:W-:-:S13]  /*15a70*/  ISETP.GT.AND P4, PT, R0, 0x40, P3 ;  /* 0x000000400000780c */ /* 0x000fda0001f84270 */
[----:B------:R0:W-:Y:S01]  /*15a80*/  @P4 STG.E.U16 desc[UR36][R4.64+0x80], R10 ;  /* 0x0000800a04004986 */ /* 0x0001e2000c101524 */
[----:B--2---:R-:W-:-:S05]  /*15a90*/  FMUL R3, R3, R2 ;  /* 0x0000000203037220 */ /* 0x004fca0000400000 */
[----:B0-----:R-:W-:Y:S02]  /*15aa0*/  F2FP.F16.F32.PACK_AB R10, RZ, R3 ;  /* 0x00000003ff0a723e */ /* 0x001fe400000000ff */
[----:B------:R-:W2:Y:S01]  /*15ab0*/  LDL.LU R3, [R1+0x98] ;  /* 0x0000980001037983 */ /* 0x000ea20000300800 */
[C---:B------:R-:W-:Y:S02]  /*15ac0*/  ISETP.GT.AND P5, PT, R0.reuse, 0x41, P3 ;  /* 0x000000410000780c */ /* 0x040fe40001fa4270 */
[C---:B------:R-:W-:Y:S01]  /*15ad0*/  ISETP.GT.AND P0, PT, R0.reuse, 0x40, P2 ;  /* 0x000000400000780c */ /* 0x040fe20001704270 */
[-C--:B---3--:R-:W-:Y:S01]  /*15ae0*/  FMUL R9, R9, R2.reuse ;  /* 0x0000000209097220 */ /* 0x088fe20000400000 */
[C---:B------:R-:W-:Y:S01]  /*15af0*/  ISETP.GT.AND P1, PT, R0.reuse, 0x41, P2 ;  /* 0x000000410000780c */ /* 0x040fe20001724270 */
[----:B------:R-:W-:Y:S01]  /*15b00*/  FMUL R11, R11, R2 ;  /* 0x000000020b0b7220 */ /* 0x000fe20000400000 */
[----:B------:R-:W-:Y:S02]  /*15b10*/  ISETP.GT.AND P4, PT, R0, 0x48, P3 ;  /* 0x000000480000780c */ /* 0x000fe40001f84270 */
[----:B------:R-:W-:-:S05]  /*15b20*/  F2FP.F16.F32.PACK_AB R9, RZ, R9 ;  /* 0x00000009ff09723e */ /* 0x000fca00000000ff */
[----:B------:R0:W-:Y:S01]  /*15b30*/  @P5 STG.E.U16 desc[UR36][R4.64+0x82], R8 ;  /* 0x0000820804005986 */ /* 0x0001e2000c101524 */
[----:B------:R-:W-:-:S03]  /*15b40*/  ISETP.GT.AND P5, PT, R0, 0x49, P3 ;  /* 0x000000490000780c */ /* 0x000fc60001fa4270 */
[----:B------:R1:W-:Y:S01]  /*15b50*/  @P0 STG.E.U16 desc[UR36][R6.64+0x80], R12 ;  /* 0x0000800c06000986 */ /* 0x0003e2000c101524 */
[----:B------:R-:W-:Y:S02]  /*15b60*/  ISETP.GT.AND P0, PT, R0, 0x48, P2 ;  /* 0x000000480000780c */ /* 0x000fe40001704270 */
[----:B------:R-:W-:Y:S02]  /*15b70*/  F2FP.F16.F32.PACK_AB R11, RZ, R11 ;  /* 0x0000000bff0b723e */ /* 0x000fe400000000ff */
[----:B0-----:R-:W-:-:S03]  /*15b80*/  PRMT R8, R10, 0x7610, R8 ;  /* 0x000076100a087816 */ /* 0x001fc60000000008 */
[----:B------:R-:W-:Y:S01]  /*15b90*/  @P1 STG.E.U16 desc[UR36][R6.64+0x82], R11 ;  /* 0x0000820b06001986 */ /* 0x000fe2000c101524 */
[----:B-1----:R-:W-:Y:S02]  /*15ba0*/  PRMT R12, R9, 0x7610, R12 ;  /* 0x00007610090c7816 */ /* 0x002fe4000000000c */
[C---:B------:R-:W-:Y:S01]  /*15bb0*/  ISETP.GT.AND P1, PT, R0.reuse, 0x49, P2 ;  /* 0x000000490000780c */ /* 0x040fe20001724270 */
[----:B------:R0:W-:Y:S01]  /*15bc0*/  @P4 STG.E.U16 desc[UR36][R4.64+0x90], R8 ;  /* 0x0000900804004986 */ /* 0x0001e2000c101524 */
[----:B------:R-:W-:-:S03]  /*15bd0*/  ISETP.GT.AND P4, PT, R0, 0x50, P3 ;  /* 0x000000500000780c */ /* 0x000fc60001f84270 */
[----:B------:R1:W-:Y:S01]  /*15be0*/  @P5 STG.E.U16 desc[UR36][R4.64+0x92], R12 ;  /* 0x0000920c04005986 */ /* 0x0003e2000c101524 */
[----:B0-----:R-:W-:Y:S01]  /*15bf0*/  FMUL R8, R233, R2 ;  /* 0x00000002e9087220 */ /* 0x001fe20000400000 */
[----:B------:R-:W-:-:S04]  /*15c00*/  ISETP.GT.AND P5, PT, R0, 0x51, P3 ;  /* 0x000000510000780c */ /* 0x000fc80001fa4270 */
[----:B------:R-:W-:-:S04]  /*15c10*/  F2FP.F16.F32.PACK_AB R8, RZ, R8 ;  /* 0x00000008ff08723e */ /* 0x000fc800000000ff */
[----:B-1----:R-:W-:Y:S02]  /*15c20*/  PRMT R12, R8, 0x7610, R12 ;  /* 0x00007610080c7816 */ /* 0x002fe4000000000c */
[----:B------:R-:W-:Y:S01]  /*15c30*/  ISETP.GT.AND P6, PT, R0, 0x71, P3 ;  /* 0x000000710000780c */ /* 0x000fe20001fc4270 */
[----:B--2---:R-:W-:-:S05]  /*15c40*/  FMUL R3, R3, R2 ;  /* 0x0000000203037220 */ /* 0x004fca0000400000 */
[----:B------:R-:W-:Y:S01]  /*15c50*/  F2FP.F16.F32.PACK_AB R10, RZ, R3 ;  /* 0x00000003ff0a723e */ /* 0x000fe200000000ff */
[----:B------:R-:W-:-:S05]  /*15c60*/  FMUL R3, R235, R2 ;  /* 0x00000002eb037220 */ /* 0x000fca0000400000 */
[----:B------:R-:W-:Y:S01]  /*15c70*/  F2FP.F16.F32.PACK_AB R9, RZ, R3 ;  /* 0x00000003ff09723e */ /* 0x000fe200000000ff */
[-C--:B------:R-:W-:Y:S01]  /*15c80*/  FMUL R3, R234, R2.reuse ;  /* 0x00000002ea037220 */ /* 0x080fe20000400000 */
[----:B------:R0:W-:Y:S04]  /*15c90*/  @P0 STG.E.U16 desc[UR36][R6.64+0x90], R10 ;  /* 0x0000900a06000986 */ /* 0x0001e8000c101524 */
[----:B------:R-:W-:Y:S02]  /*15ca0*/  F2FP.F16.F32.PACK_AB R3, RZ, R3 ;  /* 0x00000003ff03723e */ /* 0x000fe400000000ff */
[----:B------:R-:W-:Y:S01]  /*15cb0*/  PRMT R11, R9, 0x7610, R11 ;  /* 0x00007610090b7816 */ /* 0x000fe2000000000b */
[-C--:B------:R-:W-:Y:S01]  /*15cc0*/  FMUL R9, R232, R2.reuse ;  /* 0x00000002e8097220 */ /* 0x080fe20000400000 */
[----:B0-----:R-:W-:Y:S01]  /*15cd0*/  PRMT R10, R3, 0x7610, R10 ;  /* 0x00007610030a7816 */ /* 0x001fe2000000000a */
[----:B------:R-:W-:-:S02]  /*15ce0*/  FMUL R3, R231, R2 ;  /* 0x00000002e7037220 */ /* 0x000fc40000400000 */
[----:B------:R0:W-:Y:S01]  /*15cf0*/  @P1 STG.E.U16 desc[UR36][R6.64+0x92], R11 ;  /* 0x0000920b06001986 */ /* 0x0001e2000c101524 */
[----:B------:R-:W-:Y:S02]  /*15d00*/  ISETP.GT.AND P1, PT, R0, 0x50, P2 ;  /* 0x000000500000780c */ /* 0x000fe40001724270 */
[----:B------:R-:W-:Y:S02]  /*15d10*/  F2FP.F16.F32.PACK_AB R9, RZ, R9 ;  /* 0x00000009ff09723e */ /* 0x000fe400000000ff */
[----:B------:R-:W-:Y:S01]  /*15d20*/  F2FP.F16.F32.PACK_AB R8, RZ, R3 ;  /* 0x00000003ff08723e */ /* 0x000fe200000000ff */
[----:B------:R-:W-:Y:S01]  /*15d30*/  FMUL R3, R230, R2 ;  /* 0x00000002e6037220 */ /* 0x000fe20000400000 */
[C---:B------:R-:W-:Y:S01]  /*15d40*/  ISETP.GT.AND P0, PT, R0.reuse, 0x51, P2 ;  /* 0x000000510000780c */ /* 0x040fe20001704270 */
[----:B------:R1:W-:Y:S01]  /*15d50*/  @P4 STG.E.U16 desc[UR36][R4.64+0xa0], R10 ;  /* 0x0000a00a04004986 */ /* 0x0003e2000c101524 */
[----:B------:R-:W-:Y:S02]  /*15d60*/  ISETP.GT.AND P4, PT, R0, 0x58, P3 ;  /* 0x000000580000780c */ /* 0x000fe40001f84270 */
[----:B0-----:R-:W-:-:S02]  /*15d70*/  PRMT R11, R9, 0x7610, R11 ;  /* 0x00007610090b7816 */ /* 0x001fc4000000000b */
[----:B------:R-:W-:Y:S01]  /*15d80*/  F2FP.F16.F32.PACK_AB R9, RZ, R3 ;  /* 0x00000003ff09723e */ /* 0x000fe200000000ff */
[-C--:B------:R-:W-:Y:S01]  /*15d90*/  FMUL R3, R228, R2.reuse ;  /* 0x00000002e4037220 */ /* 0x080fe20000400000 */
[----:B------:R-:W-:Y:S01]  /*15da0*/  PRMT R13, R8, 0x7610, R13 ;  /* 0x00007610080d7816 */ /* 0x000fe2000000000d */
[----:B------:R-:W-:Y:S01]  /*15db0*/  FMUL R8, R229, R2 ;  /* 0x00000002e5087220 */ /* 0x000fe20000400000 */
[----:B------:R-:W-:Y:S01]  /*15dc0*/  @P5 STG.E.U16 desc[UR36][R4.64+0xa2], R12 ;  /* 0x0000a20c04005986 */ /* 0x000fe2000c101524 */
[----:B------:R-:W-:Y:S02]  /*15dd0*/  ISETP.GT.AND P5, PT, R0, 0x59, P3 ;  /* 0x000000590000780c */ /* 0x000fe40001fa4270 */
[----:B------:R-:W-:Y:S01]  /*15de0*/  F2FP.F16.F32.PACK_AB R3, RZ, R3 ;  /* 0x00000003ff03723e */ /* 0x000fe200000000ff */
[----:B------:R0:W-:Y:S01]  /*15df0*/  @P1 STG.E.U16 desc[UR36][R6.64+0xa0], R11 ;  /* 0x0000a00b06001986 */ /* 0x0001e2000c101524 */
[----:B-1----:R-:W-:Y:S01]  /*15e00*/  F2FP.F16.F32.PACK_AB R10, RZ, R8 ;  /* 0x00000008ff0a723e */ /* 0x002fe200000000ff */
[----:B------:R-:W-:-:S02]  /*15e10*/  FMUL R8, R227, R2 ;  /* 0x00000002e3087220 */ /* 0x000fc40000400000 */
[----:B------:R-:W-:Y:S01]  /*15e20*/  @P0 STG.E.U16 desc[UR36][R6.64+0xa2], R13 ;  /* 0x0000a20d06000986 */ /* 0x000fe2000c101524 */
[C---:B------:R-:W-:Y:S02]  /*15e30*/  ISETP.GT.AND P0, PT, R0.reuse, 0x58, P2 ;  /* 0x000000580000780c */ /* 0x040fe40001704270 */
[C---:B------:R-:W-:Y:S01]  /*15e40*/  ISETP.GT.AND P1, PT, R0.reuse, 0x59, P2 ;  /* 0x000000590000780c */ /* 0x040fe20001724270 */
[----:B------:R1:W-:Y:S01]  /*15e50*/  @P4 STG.E.U16 desc[UR36][R4.64+0xb0], R9 ;  /* 0x0000b00904004986 */ /* 0x0003e2000c101524 */
[----:B------:R-:W-:Y:S02]  /*15e60*/  ISETP.GT.AND P4, PT, R0, 0x60, P3 ;  /* 0x000000600000780c */ /* 0x000fe40001f84270 */
[----:B0-----:R-:W-:Y:S01]  /*15e70*/  PRMT R11, R3, 0x7610, R11 ;  /* 0x00007610030b7816 */ /* 0x001fe2000000000b */
[----:B------:R-:W-:Y:S01]  /*15e80*/  FMUL R3, R226, R2 ;  /* 0x00000002e2037220 */ /* 0x000fe20000400000 */
[----:B------:R-:W-:Y:S01]  /*15e90*/  F2FP.F16.F32.PACK_AB R8, RZ, R8 ;  /* 0x00000008ff08723e */ /* 0x000fe200000000ff */
[----:B------:R0:W-:Y:S03]  /*15ea0*/  @P5 STG.E.U16 desc[UR36][R4.64+0xb2], R10 ;  /* 0x0000b20a04005986 */ /* 0x0001e6000c101524 */
[----:B-1----:R-:W-:Y:S01]  /*15eb0*/  F2FP.F16.F32.PACK_AB R9, RZ, R3 ;  /* 0x00000003ff09723e */ /* 0x002fe200000000ff */
[-C--:B------:R-:W-:Y:S01]  /*15ec0*/  FMUL R3, R225, R2.reuse ;  /* 0x00000002e1037220 */ /* 0x080fe20000400000 */
[----:B------:R-:W-:Y:S01]  /*15ed0*/  PRMT R12, R8, 0x7610, R12 ;  /* 0x00007610080c7816 */ /* 0x000fe2000000000c */
[----:B------:R-:W-:Y:S01]  /*15ee0*/  FMUL R8, R224, R2 ;  /* 0x00000002e0087220 */ /* 0x000fe20000400000 */
[----:B------:R1:W-:Y:S01]  /*15ef0*/  @P0 STG.E.U16 desc[UR36][R6.64+0xb0], R11 ;  /* 0x0000b00b06000986 */ /* 0x0003e2000c101524 */
[----:B0-----:R-:W-:-:S02]  /*15f00*/  PRMT R10, R9, 0x7610, R10 ;  /* 0x00007610090a7816 */ /* 0x001fc4000000000a */
[----:B------:R-:W-:Y:S01]  /*15f10*/  F2FP.F16.F32.PACK_AB R3, RZ, R3 ;  /* 0x00000003ff03723e */ /* 0x000fe200000000ff */
[----:B------:R0:W-:Y:S01]  /*15f20*/  @P1 STG.E.U16 desc[UR36][R6.64+0xb2], R12 ;  /* 0x0000b20c06001986 */ /* 0x0001e2000c101524 */
[C---:B------:R-:W-:Y:S01]  /*15f30*/  ISETP.GT.AND P5, PT, R0.reuse, 0x61, P3 ;  /* 0x000000610000780c */ /* 0x040fe20001fa4270 */
[-C--:B------:R-:W-:Y:S01]  /*15f40*/  FMUL R9, R223, R2.reuse ;  /* 0x00000002df097220 */ /* 0x080fe20000400000 */
[C---:B------:R-:W-:Y:S01]  /*15f50*/  ISETP.GT.AND P1, PT, R0.reuse, 0x60, P2 ;  /* 0x000000600000780c */ /* 0x040fe20001724270 */
[----:B------:R-:W-:Y:S01]  /*15f60*/  @P4 STG.E.U16 desc[UR36][R4.64+0xc0], R10 ;  /* 0x0000c00a04004986 */ /* 0x000fe2000c101524 */
[----:B------:R-:W-:Y:S02]  /*15f70*/  ISETP.GT.AND P4, PT, R0, 0x61, P2 ;  /* 0x000000610000780c */ /* 0x000fe40001784270 */
[----:B-1----:R-:W-:Y:S01]  /*15f80*/  PRMT R11, R3, 0x7610, R11 ;  /* 0x00007610030b7816 */ /* 0x002fe2000000000b */
[----:B------:R-:W-:Y:S01]  /*15f90*/  FMUL R3, R222, R2 ;  /* 0x00000002de037220 */ /* 0x000fe20000400000 */
[----:B------:R-:W-:-:S02]  /*15fa0*/  F2FP.F16.F32.PACK_AB R8, RZ, R8 ;  /* 0x00000008ff08723e */ /* 0x000fc400000000ff */
[----:B------:R-:W-:Y:S02]  /*15fb0*/  F2FP.F16.F32.PACK_AB R9, RZ, R9 ;  /* 0x00000009ff09723e */ /* 0x000fe400000000ff */
[----:B0-----:R-:W-:Y:S02]  /*15fc0*/  PRMT R12, R8, 0x7610, R12 ;  /* 0x00007610080c7816 */ /* 0x001fe4000000000c */
[----:B------:R-:W-:Y:S01]  /*15fd0*/  F2FP.F16.F32.PACK_AB R8, RZ, R3 ;  /* 0x00000003ff08723e */ /* 0x000fe200000000ff */
[-C--:B------:R-:W-:Y:S01]  /*15fe0*/  FMUL R3, R221, R2.reuse ;  /* 0x00000002dd037220 */ /* 0x080fe20000400000 */
[----:B------:R-:W-:Y:S01]  /*15ff0*/  PRMT R13, R9, 0x7610, R13 ;  /* 0x00007610090d7816 */ /* 0x000fe2000000000d */
[----:B------:R0:W-:Y:S01]  /*16000*/  @P5 STG.E.U16 desc[UR36][R4.64+0xc2], R11 ;  /* 0x0000c20b04005986 */ /* 0x0001e2000c101524 */
[----:B------:R-:W-:Y:S02]  /*16010*/  ISETP.GT.AND P0, PT, R0, 0x68, P3 ;  /* 0x000000680000780c */ /* 0x000fe40001f04270 */
[----:B------:R-:W-:Y:S01]  /*16020*/  F2FP.F16.F32.PACK_AB R9, RZ, R3 ;  /* 0x00000003ff09723e */ /* 0x000fe200000000ff */
[----:B------:R1:W-:Y:S01]  /*16030*/  @P1 STG.E.U16 desc[UR36][R6.64+0xc0], R12 ;  /* 0x0000c00c06001986 */ /* 0x0003e2000c101524 */
[----:B------:R-:W-:-:S03]  /*16040*/  FMUL R3, R219, R2 ;  /* 0x00000002db037220 */ /* 0x000fc60000400000 */
[----:B------:R-:W-:Y:S01]  /*16050*/  @P4 STG.E.U16 desc[UR36][R6.64+0xc2], R13 ;  /* 0x0000c20d06004986 */ /* 0x000fe2000c101524 */
[----:B------:R-:W-:Y:S02]  /*16060*/  ISETP.GT.AND P4, PT, R0, 0x69, P3 ;  /* 0x000000690000780c */ /* 0x000fe40001f84270 */
[----:B------:R-:W-:Y:S01]  /*16070*/  PRMT R14, R8, 0x7610, R14 ;  /* 0x00007610080e7816 */ /* 0x000fe2000000000e */
[-C--:B------:R-:W-:Y:S01]  /*16080*/  FMUL R8, R220, R2.reuse ;  /* 0x00000002dc087220 */ /* 0x080fe20000400000 */
[----:B------:R-:W-:Y:S02]  /*16090*/  F2FP.F16.F32.PACK_AB R3, RZ, R3 ;  /* 0x00000003ff03723e */ /* 0x000fe400000000ff */
[----:B------:R-:W-:Y:S01]  /*160a0*/  ISETP.GT.AND P1, PT, R0, 0x68, P2 ;  /* 0x000000680000780c */ /* 0x000fe20001724270 */
[----:B------:R-:W-:Y:S01]  /*160b0*/  @P0 STG.E.U16 desc[UR36][R4.64+0xd0], R14 ;  /* 0x0000d00e04000986 */ /* 0x000fe2000c101524 */
[----:B0-----:R-:W-:Y:S01]  /*160c0*/  PRMT R11, R3, 0x7610, R11 ;  /* 0x00007610030b7816 */ /* 0x001fe2000000000b */
[----:B------:R-:W-:Y:S01]  /*160d0*/  FMUL R3, R217, R2 ;  /* 0x00000002d9037220 */ /* 0x000fe20000400000 */
[----:B------:R-:W-:Y:S01]  /*160e0*/  F2FP.F16.F32.PACK_AB R10, RZ, R8 ;  /* 0x00000008ff0a723e */ /* 0x000fe200000000ff */
[----:B------:R-:W-:Y:S01]  /*160f0*/  FMUL R8, R218, R2 ;  /* 0x00000002da087220 */ /* 0x000fe20000400000 */
[C---:B------:R-:W-:Y:S01]  /*16100*/  ISETP.GT.AND P0, PT, R0.reuse, 0x69, P2 ;  /* 0x000000690000780c */ /* 0x040fe20001704270 */
[----:B------:R0:W-:Y:S01]  /*16110*/  @P4 STG.E.U16 desc[UR36][R4.64+0xd2], R9 ;  /* 0x0000d20904004986 */ /* 0x0001e2000c101524 */
[----:B------:R-:W-:-:S02]  /*16120*/  ISETP.GT.AND P5, PT, R0, 0x70, P3 ;  /* 0x000000700000780c */ /* 0x000fc40001fa4270 */
[----:B------:R-:W-:-:S04]  /*16130*/  F2FP.F16.F32.PACK_AB R8, RZ, R8 ;  /* 0x00000008ff08723e */ /* 0x000fc800000000ff */
[----:B-1----:R-:W-:Y:S02]  /*16140*/  PRMT R12, R8, 0x7610, R12 ;  /* 0x00007610080c7816 */ /* 0x002fe4000000000c */
[----:B0-----:R-:W-:Y:S01]  /*16150*/  F2FP.F16.F32.PACK_AB R9, RZ, R3 ;  /* 0x00000003ff09723e */ /* 0x001fe200000000ff */
[-C--:B------:R-:W-:Y:S01]  /*16160*/  FMUL R3, R216, R2.reuse ;  /* 0x00000002d8037220 */ /* 0x080fe20000400000 */
[----:B------:R-:W-:Y:S01]  /*16170*/  FMUL R8, R215, R2 ;  /* 0x00000002d7087220 */ /* 0x000fe20000400000 */
[----:B------:R0:W-:Y:S03]  /*16180*/  @P1 STG.E.U16 desc[UR36][R6.64+0xd0], R10 ;  /* 0x0000d00a06001986 */ /* 0x0001e6000c101524 */
[----:B------:R-:W-:Y:S01]  /*16190*/  F2FP.F16.F32.PACK_AB R3, RZ, R3 ;  /* 0x00000003ff03723e */ /* 0x000fe200000000ff */
[----:B------:R1:W-:Y:S01]  /*161a0*/  @P0 STG.E.U16 desc[UR36][R6.64+0xd2], R11 ;  /* 0x0000d20b06000986 */ /* 0x0003e2000c101524 */
[----:B------:R-:W-:-:S02]  /*161b0*/  ISETP.GT.AND P1, PT, R0, 0x70, P2 ;  /* 0x000000700000780c */ /* 0x000fc40001724270 */
[----:B------:R-:W-:Y:S01]  /*161c0*/  F2FP.F16.F32.PACK_AB R8, RZ, R8 ;  /* 0x00000008ff08723e */ /* 0x000fe200000000ff */
[----:B------:R2:W-:Y:S01]  /*161d0*/  @P5 STG.E.U16 desc[UR36][R4.64+0xe0], R12 ;  /* 0x0000e00c04005986 */ /* 0x0005e2000c101524 */
[----:B0-----:R-:W-:Y:S01]  /*161e0*/  PRMT R10, R9, 0x7610, R10 ;  /* 0x00007610090a7816 */ /* 0x001fe2000000000a */
[-C--:B------:R-:W-:Y:S01]  /*161f0*/  FMUL R9, R214, R2.reuse ;  /* 0x00000002d6097220 */ /* 0x080fe20000400000 */
[----:B-1----:R-:W-:Y:S01]  /*16200*/  PRMT R11, R3, 0x7610, R11 ;  /* 0x00007610030b7816 */ /* 0x002fe2000000000b */
[----:B------:R-:W-:-:S03]  /*16210*/  FMUL R3, R213, R2 ;  /* 0x00000002d5037220 */ /* 0x000fc60000400000 */
[----:B------:R-:W-:Y:S02]  /*16220*/  F2FP.F16.F32.PACK_AB R9, RZ, R9 ;  /* 0x00000009ff09723e */ /* 0x000fe400000000ff */
[----:B--2---:R-:W-:Y:S02]  /*16230*/  PRMT R12, R8, 0x7610, R12 ;  /* 0x00007610080c7816 */ /* 0x004fe4000000000c */
[----:B------:R-:W-:Y:S01]  /*16240*/  F2FP.F16.F32.PACK_AB R8, RZ, R3 ;  /* 0x00000003ff08723e */ /* 0x000fe200000000ff */
[----:B------:R-:W-:Y:S01]  /*16250*/  FMUL R3, R212, R2 ;  /* 0x00000002d4037220 */ /* 0x000fe20000400000 */
[C---:B------:R-:W-:Y:S02]  /*16260*/  ISETP.GT.AND P4, PT, R0.reuse, 0x71, P2 ;  /* 0x000000710000780c */ /* 0x040fe40001784270 */
[----:B------:R-:W-:Y:S01]  /*16270*/  ISETP.GT.AND P5, PT, R0, 0x78, P3 ;  /* 0x000000780000780c */ /* 0x000fe20001fa4270 */
[----:B------:R0:W-:Y:S01]  /*16280*/  @P6 STG.E.U16 desc[UR36][R4.64+0xe2], R10 ;  /* 0x0000e20a04006986 */ /* 0x0001e2000c101524 */
[----:B------:R-:W-:-:S02]  /*16290*/  PRMT R13, R9, 0x7610, R13 ;  /* 0x00007610090d7816 */ /* 0x000fc4000000000d */
[----:B------:R-:W-:Y:S01]  /*162a0*/  F2FP.F16.F32.PACK_AB R9, RZ, R3 ;  /* 0x00000003ff09723e */ /* 0x000fe200000000ff */
[----:B------:R1:W-:Y:S01]  /*162b0*/  @P1 STG.E.U16 desc[UR36][R6.64+0xe0], R11 ;  /* 0x0000e00b06001986 */ /* 0x0003e2000c101524 */
[----:B------:R-:W-:Y:S01]  /*162c0*/  ISETP.GT.AND P0, PT, R0, 0x79, P3 ;  /* 0x000000790000780c */ /* 0x000fe20001f04270 */
[-C--:B------:R-:W-:Y:S01]  /*162d0*/  FMUL R3, R210, R2.reuse ;  /* 0x00000002d2037220 */ /* 0x080fe20000400000 */
[----:B------:R-:W-:Y:S02]  /*162e0*/  ISETP.GT.AND P1, PT, R0, 0x78, P2 ;  /* 0x000000780000780c */ /* 0x000fe40001724270 */
[----:B------:R-:W-:Y:S01]  /*162f0*/  PRMT R14, R8, 0x7610, R14 ;  /* 0x00007610080e7816 */ /* 0x000fe2000000000e */
[----:B------:R-:W-:Y:S01]  /*16300*/  FMUL R8, R211, R2 ;  /* 0x00000002d3087220 */ /* 0x000fe20000400000 */
[----:B------:R-:W-:Y:S01]  /*16310*/  F2FP.F16.F32.PACK_AB R3, RZ, R3 ;  /* 0x00000003ff03723e */ /* 0x000fe200000000ff */
[----:B------:R2:W-:Y:S01]  /*16320*/  @P4 STG.E.U16 desc[UR36][R6.64+0xe2], R12 ;  /* 0x0000e20c06004986 */ /* 0x0005e2000c101524 */
[----:B------:R-:W-:-:S02]  /*16330*/  ISETP.GT.AND P4, PT, R0, 0x79, P2 ;  /* 0x000000790000780c */ /* 0x000fc40001784270 */
[----:B0-----:R-:W-:Y:S01]  /*16340*/  F2FP.F16.F32.PACK_AB R10, RZ, R8 ;  /* 0x00000008ff0a723e */ /* 0x001fe200000000ff */
[----:B------:R-:W-:Y:S01]  /*16350*/  @P5 STG.E.U16 desc[UR36][R4.64+0xf0], R13 ;  /* 0x0000f00d04005986 */ /* 0x000fe2000c101524 */
[----:B-1----:R-:W-:Y:S01]  /*16360*/  PRMT R11, R3, 0x7610, R11 ;  /* 0x00007610030b7816 */ /* 0x002fe2000000000b */
[-C--:B------:R-:W-:Y:S01]  /*16370*/  FMUL R3, R208, R2.reuse ;  /* 0x00000002d0037220 */ /* 0x080fe20000400000 */
[----:B------:R-:W-:Y:S01]  /*16380*/  FMUL R8, R209, R2 ;  /* 0x00000002d1087220 */ /* 0x000fe20000400000 */
[C---:B------:R-:W-:Y:S01]  /*16390*/  ISETP.GT.AND P5, PT, R0.reuse, 0x80, P3 ;  /* 0x000000800000780c */ /* 0x040fe20001fa4270 */
[----:B------:R-:W-:Y:S01]  /*163a0*/  @P0 STG.E.U16 desc[UR36][R4.64+0xf2], R14 ;  /* 0x0000f20e04000986 */ /* 0x000fe2000c101524 */
[----:B------:R-:W-:-:S03]  /*163b0*/  ISETP.GT.AND P6, PT, R0, 0x81, P3 ;  /* 0x000000810000780c */ /* 0x000fc60001fc4270 */
[----:B------:R0:W-:Y:S01]  /*163c0*/  @P1 STG.E.U16 desc[UR36][R6.64+0xf0], R9 ;  /* 0x0000f00906001986 */ /* 0x0001e2000c101524 */
[----:B------:R-:W-:-:S04]  /*163d0*/  F2FP.F16.F32.PACK_AB R8, RZ, R8 ;  /* 0x00000008ff08723e */ /* 0x000fc800000000ff */
[----:B--2---:R-:W-:Y:S01]  /*163e0*/  PRMT R12, R8, 0x7610, R12 ;  /* 0x00007610080c7816 */ /* 0x004fe2000000000c */
[-C--:B------:R-:W-:Y:S01]  /*163f0*/  FMUL R8, R206, R2.reuse ;  /* 0x00000002ce087220 */ /* 0x080fe20000400000 */
[----:B0-----:R-:W-:Y:S01]  /*16400*/  F2FP.F16.F32.PACK_AB R9, RZ, R3 ;  /* 0x00000003ff09723e */ /* 0x001fe200000000ff */
[----:B------:R-:W-:Y:S01]  /*16410*/  FMUL R3, R207, R2 ;  /* 0x00000002cf037220 */ /* 0x000fe20000400000 */
[----:B------:R0:W-:Y:S01]  /*16420*/  @P4 STG.E.U16 desc[UR36][R6.64+0xf2], R10 ;  /* 0x0000f20a06004986 */ /* 0x0001e2000c101524 */
[----:B------:R-:W-:-:S03]  /*16430*/  ISETP.GT.AND P0, PT, R0, 0x80, P2 ;  /* 0x000000800000780c */ /* 0x000fc60001704270 */
[----:B------:R-:W-:Y:S01]  /*16440*/  F2FP.F16.F32.PACK_AB R3, RZ, R3 ;  /* 0x00000003ff03723e */ /* 0x000fe200000000ff */
[----:B------:R1:W-:Y:S01]  /*16450*/  @P5 STG.E.U16 desc[UR36][R4.64+0x100], R11 ;  /* 0x0001000b04005986 */ /* 0x0003e2000c101524 */
[----:B------:R-:W-:Y:S02]  /*16460*/  ISETP.GT.AND P1, PT, R0, 0x81, P2 ;  /* 0x000000810000780c */ /* 0x000fe40001724270 */
[----:B------:R-:W-:Y:S01]  /*16470*/  F2FP.F16.F32.PACK_AB R8, RZ, R8 ;  /* 0x00000008ff08723e */ /* 0x000fe200000000ff */
[----:B------:R2:W-:Y:S01]  /*16480*/  @P6 STG.E.U16 desc[UR36][R4.64+0x102], R12 ;  /* 0x0001020c04006986 */ /* 0x0005e2000c101524 */
[----:B0-----:R-:W-:Y:S01]  /*16490*/  PRMT R10, R9, 0x7610, R10 ;  /* 0x00007610090a7816 */ /* 0x001fe2000000000a */
[-C--:B------:R-:W-:Y:S01]  /*164a0*/  FMUL R9, R205, R2.reuse ;  /* 0x00000002cd097220 */ /* 0x080fe20000400000 */
[----:B-1----:R-:W-:Y:S01]  /*164b0*/  PRMT R11, R3, 0x7610, R11 ;  /* 0x00007610030b7816 */ /* 0x002fe2000000000b */
[----:B------:R-:W-:Y:S01]  /*164c0*/  FMUL R3, R204, R2 ;  /* 0x00000002cc037220 */ /* 0x000fe20000400000 */
[----:B------:R-:W-:-:S02]  /*164d0*/  ISETP.GT.AND P4, PT, R0, 0x88, P3 ;  /* 0x000000880000780c */ /* 0x000fc40001f84270 */
[----:B--2---:R-:W-:Y:S02]  /*164e0*/  PRMT R12, R8, 0x7610, R12 ;  /* 0x00007610080c7816 */ /* 0x004fe4000000000c */
[----:B------:R-:W-:Y:S01]  /*164f0*/  F2FP.F16.F32.PACK_AB R8, RZ, R3 ;  /* 0x00000003ff08723e */ /* 0x000fe200000000ff */
[-C--:B------:R-:W-:Y:S01]  /*16500*/  FMUL R3, R203, R2.reuse ;  /* 0x00000002cb037220 */ /* 0x080fe20000400000 */
[----:B------:R-:W-:Y:S02]  /*16510*/  F2FP.F16.F32.PACK_AB R9, RZ, R9 ;  /* 0x00000009ff09723e */ /* 0x000fe400000000ff */
[C---:B------:R-:W-:Y:S01]  /*16520*/  ISETP.GT.AND P5, PT, R0.reuse, 0x89, P3 ;  /* 0x000000890000780c */ /* 0x040fe20001fa4270 */
[----:B------:R0:W-:Y:S01]  /*16530*/  @P0 STG.E.U16 desc[UR36][R6.64+0x100], R10 ;  /* 0x0001000a06000986 */ /* 0x0001e2000c101524 */
[----:B------:R-:W-:Y:S02]  /*16540*/  PRMT R13, R9, 0x7610, R13 ;  /* 0x00007610090d7816 */ /* 0x000fe4000000000d */
[----:B------:R-:W-:Y:S01]  /*16550*/  F2FP.F16.F32.PACK_AB R9, RZ, R3 ;  /* 0x00000003ff09723e */ /* 0x000fe200000000ff */
[----:B------:R1:W-:Y:S01]  /*16560*/  @P1 STG.E.U16 desc[UR36][R6.64+0x102], R11 ;  /* 0x0001020b06001986 */ /* 0x0003e2000c101524 */
[C---:B------:R-:W-:Y:S01]  /*16570*/  ISETP.GT.AND P0, PT, R0.reuse, 0x88, P2 ;  /* 0x000000880000780c */ /* 0x040fe20001704270 */
[----:B------:R-:W-:Y:S01]  /*16580*/  FMUL R3, R201, R2 ;  /* 0x00000002c9037220 */ /* 0x000fe20000400000 */
[----:B------:R-:W-:-:S02]  /*16590*/  ISETP.GT.AND P1, PT, R0, 0x89, P2 ;  /* 0x000000890000780c */ /* 0x000fc40001724270 */
[----:B------:R-:W-:Y:S01]  /*165a0*/  PRMT R14, R8, 0x7610, R14 ;  /* 0x00007610080e7816 */ /* 0x000fe2000000000e */
[----:B------:R-:W-:Y:S01]  /*165b0*/  FMUL R8, R202, R2 ;  /* 0x00000002ca087220 */ /* 0x000fe20000400000 */
[----:B------:R-:W-:Y:S01]  /*165c0*/  F2FP.F16.F32.PACK_AB R3, RZ, R3 ;  /* 0x00000003ff03723e */ /* 0x000fe200000000ff */
[----:B------:R2:W-:Y:S01]  /*165d0*/  @P4 STG.E.U16 desc[UR36][R4.64+0x110], R12 ;  /* 0x0001100c04004986 */ /* 0x0005e2000c101524 */
[----:B------:R-:W-:Y:S02]  /*165e0*/  ISETP.GT.AND P4, PT, R0, 0x90, P3 ;  /* 0x000000900000780c */ /* 0x000fe40001f84270 */
        /* <DEDUP_REMOVED lines=9> */
[----:B------:R-:W-:Y:S02]  /*16680*/  F2FP.F16.F32.PACK_AB R8, RZ, R8 ;  /* 0x00000008ff08723e */ /* 0x000fe400000000ff */
[----:B------:R-:W-:Y:S01]  /*16690*/  ISETP.GT.AND P1, PT, R0, 0x91, P2 ;  /* 0x000000910000780c */ /* 0x000fe20001724270 */
[----:B------:R1:W-:Y:S01]  /*166a0*/  @P4 STG.E.U16 desc[UR36][R4.64+0x120], R10 ;  /* 0x0001200a04004986 */ /* 0x0003e2000c101524 */
[----:B--2---:R-:W-:Y:S01]  /*166b0*/  PRMT R12, R8, 0x7610, R12 ;  /* 0x00007610080c7816 */ /* 0x004fe2000000000c */
[-C--:B------:R-:W-:Y:S01]  /*166c0*/  FMUL R8, R197, R2.reuse ;  /* 0x00000002c5087220 */ /* 0x080fe20000400000 */
[----:B0-----:R-:W-:Y:S01]  /*166d0*/  F2FP.F16.F32.PACK_AB R9, RZ, R3 ;  /* 0x00000003ff09723e */ /* 0x001fe200000000ff */
[----:B------:R-:W-:Y:S01]  /*166e0*/  FMUL R3, R198, R2 ;  /* 0x00000002c6037220 */ /* 0x000fe20000400000 */
[----:B------:R-:W-:Y:S01]  /*166f0*/  ISETP.GT.AND P4, PT, R0, 0x98, P3 ;  /* 0x000000980000780c */ /* 0x000fe20001f84270 */
[----:B------:R0:W-:Y:S03]  /*16700*/  @P5 STG.E.U16 desc[UR36][R4.64+0x122], R11 ;  /* 0x0001220b04005986 */ /* 0x0001e6000c101524 */
[----:B------:R-:W-:-:S02]  /*16710*/  F2FP.F16.F32.PACK_AB R3, RZ, R3 ;  /* 0x00000003ff03723e */ /* 0x000fc400000000ff */
[----:B-1----:R-:W-:Y:S01]  /*16720*/  PRMT R10, R9, 0x7610, R10 ;  /* 0x00007610090a7816 */ /* 0x002fe2000000000a */
[----:B------:R-:W-:Y:S01]  /*16730*/  FMUL R9, R196, R2 ;  /* 0x00000002c4097220 */ /* 0x000fe20000400000 */
[----:B------:R-:W-:Y:S01]  /*16740*/  F2FP.F16.F32.PACK_AB R8, RZ, R8 ;  /* 0x00000008ff08723e */ /* 0x000fe200000000ff */
[----:B------:R1:W-:Y:S01]  /*16750*/  @P0 STG.E.U16 desc[UR36][R6.64+0x120], R12 ;  /* 0x0001200c06000986 */ /* 0x0003e2000c101524 */
[----:B0-----:R-:W-:Y:S01]  /*16760*/  PRMT R11, R3, 0x7610, R11 ;  /* 0x00007610030b7816 */ /* 0x001fe2000000000b */
[----:B------:R-:W-:Y:S01]  /*16770*/  FMUL R3, R195, R2 ;  /* 0x00000002c3037220 */ /* 0x000fe20000400000 */
[C---:B------:R-:W-:Y:S01]  /*16780*/  ISETP.GT.AND P5, PT, R0.reuse, 0x99, P3 ;  /* 0x000000990000780c */ /* 0x040fe20001fa4270 */
[----:B------:R0:W-:Y:S01]  /*16790*/  @P1 STG.E.U16 desc[UR36][R6.64+0x122], R10 ;  /* 0x0001220a06001986 */ /* 0x0001e2000c101524 */
[----:B------:R-:W-:Y:S02]  /*167a0*/  ISETP.GT.AND P1, PT, R0, 0x98, P2 ;  /* 0x000000980000780c */ /* 0x000fe40001724270 */
[----:B------:R-:W-:-:S02]  /*167b0*/  F2FP.F16.F32.PACK_AB R9, RZ, R9 ;  /* 0x00000009ff09723e */ /* 0x000fc400000000ff */
[----:B-1----:R-:W-:Y:S02]  /*167c0*/  PRMT R12, R8, 0x7610, R12 ;  /* 0x00007610080c7816 */ /* 0x002fe4000000000c */
[----:B------:R-:W-:Y:S01]  /*167d0*/  F2FP.F16.F32.PACK_AB R8, RZ, R3 ;  /* 0x00000003ff08723e */ /* 0x000fe200000000ff */
[-C--:B------:R-:W-:Y:S01]  /*167e0*/  FMUL R3, R194, R2.reuse ;  /* 0x00000002c2037220 */ /* 0x080fe20000400000 */
[C---:B------:R-:W-:Y:S01]  /*167f0*/  ISETP.GT.AND P0, PT, R0.reuse, 0x99, P2 ;  /* 0x000000990000780c */ /* 0x040fe20001704270 */
[----:B------:R1:W-:Y:S01]  /*16800*/  @P4 STG.E.U16 desc[UR36][R4.64+0x130], R11 ;  /* 0x0001300b04004986 */ /* 0x0003e2000c101524 */
[----:B------:R-:W-:Y:S02]  /*16810*/  ISETP.GT.AND P4, PT, R0, 0xa0, P3 ;  /* 0x000000a00000780c */ /* 0x000fe40001f84270 */
[----:B------:R-:W-:Y:S02]  /*16820*/  PRMT R13, R9, 0x7610, R13 ;  /* 0x00007610090d7816 */ /* 0x000fe4000000000d */
[----:B------:R-:W-:Y:S01]  /*16830*/  F2FP.F16.F32.PACK_AB R9, RZ, R3 ;  /* 0x00000003ff09723e */ /* 0x000fe200000000ff */
[-C--:B------:R-:W-:Y:S01]  /*16840*/  FMUL R3, R192, R2.reuse ;  /* 0x00000002c0037220 */ /* 0x080fe20000400000 */
[----:B------:R-:W-:Y:S01]  /*16850*/  PRMT R14, R8, 0x7610, R14 ;  /* 0x00007610080e7816 */ /* 0x000fe2000000000e */
[----:B------:R-:W-:Y:S01]  /*16860*/  FMUL R8, R193, R2 ;  /* 0x00000002c1087220 */ /* 0x000fe20000400000 */
[----:B------:R2:W-:Y:S01]  /*16870*/  @P5 STG.E.U16 desc[UR36][R4.64+0x132], R12 ;  /* 0x0001320c04005986 */ /* 0x0005e2000c101524 */
[----:B------:R-:W-:-:S02]  /*16880*/  ISETP.GT.AND P5, PT, R0, 0xa1, P3 ;  /* 0x000000a10000780c */ /* 0x000fc40001fa4270 */
[----:B------:R-:W-:Y:S01]  /*16890*/  F2FP.F16.F32.PACK_AB R3, RZ, R3 ;  /* 0x00000003ff03723e */ /* 0x000fe200000000ff */
[----:B------:R-:W-:Y:S01]  /*168a0*/  @P1 STG.E.U16 desc[UR36][R6.64+0x130], R13 ;  /* 0x0001300d06001986 */ /* 0x000fe2000c101524 */
[----:B0-----:R-:W-:Y:S01]  /*168b0*/  F2FP.F16.F32.PACK_AB R10, RZ, R8 ;  /* 0x00000008ff0a723e */ /* 0x001fe200000000ff */
[-C--:B------:R-:W-:Y:S01]  /*168c0*/  FMUL R8, R191, R2.reuse ;  /* 0x00000002bf087220 */ /* 0x080fe20000400000 */
[----:B-1----:R-:W-:Y:S01]  /*168d0*/  PRMT R11, R3, 0x7610, R11 ;  /* 0x00007610030b7816 */ /* 0x002fe2000000000b */
[----:B------:R-:W-:Y:S01]  /*168e0*/  @P0 STG.E.U16 desc[UR36][R6.64+0x132], R14 ;  /* 0x0001320e06000986 */ /* 0x000fe2000c101524 */
[----:B------:R-:W-:Y:S01]  /*168f0*/  ISETP.GT.AND P0, PT, R0, 0xa0, P2 ;  /* 0x000000a00000780c */ /* 0x000fe20001704270 */
[----:B------:R-:W-:Y:S01]  /*16900*/  FMUL R3, R190, R2 ;  /* 0x00000002be037220 */ /* 0x000fe20000400000 */
[C---:B------:R-:W-:Y:S01]  /*16910*/  ISETP.GT.AND P1, PT, R0.reuse, 0xa1, P2 ;  /* 0x000000a10000780c */ /* 0x040fe20001724270 */
[----:B------:R0:W-:Y:S01]  /*16920*/  @P4 STG.E.U16 desc[UR36][R4.64+0x140], R9 ;  /* 0x0001400904004986 */ /* 0x0001e2000c101524 */
[----:B------:R-:W-:-:S02]  /*16930*/  ISETP.GT.AND P4, PT, R0, 0xa8, P3 ;  /* 0x000000a80000780c */ /* 0x000fc40001f84270 */
[----:B------:R-:W-:Y:S01]  /*16940*/  F2FP.F16.F32.PACK_AB R8, RZ, R8 ;  /* 0x00000008ff08723e */ /* 0x000fe200000000ff */
[----:B------:R1:W-:Y:S03]  /*16950*/  @P5 STG.E.U16 desc[UR36][R4.64+0x142], R10 ;  /* 0x0001420a04005986 */ /* 0x0003e6000c101524 */
[----:B--2---:R-:W-:Y:S02]  /*16960*/  PRMT R12, R8, 0x7610, R12 ;  /* 0x00007610080c7816 */ /* 0x004fe4000000000c */
[----:B0-----:R-:W-:Y:S01]  /*16970*/  F2FP.F16.F32.PACK_AB R9, RZ, R3 ;  /* 0x00000003ff09723e */ /* 0x001fe200000000ff */
[-C--:B------:R-:W-:Y:S01]  /*16980*/  FMUL R3, R189, R2.reuse ;  /* 0x00000002bd037220 */ /* 0x080fe20000400000 */
[-C--:B------:R-:W-:Y:S02]  /*16990*/  FMUL R8, R188, R2.reuse ;  /* 0x00000002bc087220 */ /* 0x080fe40000400000 */
[----:B-1----:R-:W-:Y:S01]  /*169a0*/  PRMT R10, R9, 0x7610, R10 ;  /* 0x00007610090a7816 */ /* 0x002fe2000000000a */
[----:B------:R0:W-:Y:S01]  /*169b0*/  @P0 STG.E.U16 desc[UR36][R6.64+0x140], R11 ;  /* 0x0001400b06000986 */ /* 0x0001e2000c101524 */
[----:B------:R-:W-:Y:S01]  /*169c0*/  F2FP.F16.F32.PACK_AB R3, RZ, R3 ;  /* 0x00000003ff03723e */ /* 0x000fe200000000ff */
[----:B------:R-:W-:Y:S01]  /*169d0*/  FMUL R9, R187, R2 ;  /* 0x00000002bb097220 */ /* 0x000fe20000400000 */
[C---:B------:R-:W-:Y:S01]  /*169e0*/  ISETP.GT.AND P5, PT, R0.reuse, 0xa9, P3 ;  /* 0x000000a90000780c */ /* 0x040fe20001fa4270 */
[----:B------:R1:W-:Y:S01]  /*169f0*/  @P1 STG.E.U16 desc[UR36][R6.64+0x142], R12 ;  /* 0x0001420c06001986 */ /* 0x0003e2000c101524 */
[----:B------:R-:W-:-:S03]  /*16a00*/  ISETP.GT.AND P1, PT, R0, 0xa8, P2 ;  /* 0x000000a80000780c */ /* 0x000fc60001724270 */
[----:B------:R-:W-:Y:S01]  /*16a10*/  @P4 STG.E.U16 desc[UR36][R4.64+0x150], R10 ;  /* 0x0001500a04004986 */ /* 0x000fe2000c101524 */
[----:B------:R-:W-:Y:S02]  /*16a20*/  ISETP.GT.AND P4, PT, R0, 0xa9, P2 ;  /* 0x000000a90000780c */ /* 0x000fe40001784270 */
[----:B------:R-:W-:Y:S02]  /*16a30*/  F2FP.F16.F32.PACK_AB R8, RZ, R8 ;  /* 0x00000008ff08723e */ /* 0x000fe400000000ff */
[----:B0-----:R-:W-:Y:S01]  /*16a40*/  PRMT R11, R3, 0x7610, R11 ;  /* 0x00007610030b7816 */ /* 0x001fe2000000000b */
[-C--:B------:R-:W-:Y:S01]  /*16a50*/  FMUL R3, R186, R2.reuse ;  /* 0x00000002ba037220 */ /* 0x080fe20000400000 */
[----:B------:R-:W-:Y:S02]  /*16a60*/  F2FP.F16.F32.PACK_AB R9, RZ, R9 ;  /* 0x00000009ff09723e */ /* 0x000fe400000000ff */
[----:B-1----:R-:W-:Y:S02]  /*16a70*/  PRMT R12, R8, 0x7610, R12 ;  /* 0x00007610080c7816 */ /* 0x002fe4000000000c */
[----:B------:R-:W-:Y:S01]  /*16a80*/  F2FP.F16.F32.PACK_AB R8, RZ, R3 ;  /* 0x00000003ff08723e */ /* 0x000fe200000000ff */
[----:B------:R-:W-:Y:S01]  /*16a90*/  FMUL R3, R185, R2 ;  /* 0x00000002b9037220 */ /* 0x000fe20000400000 */
[----:B------:R-:W-:Y:S01]  /*16aa0*/  PRMT R13, R9, 0x7610, R13 ;  /* 0x00007610090d7816 */ /* 0x000fe2000000000d */
[----:B------:R0:W-:Y:S01]  /*16ab0*/  @P5 STG.E.U16 desc[UR36][R4.64+0x152], R11 ;  /* 0x0001520b04005986 */ /* 0x0001e2000c101524 */
[----:B------:R-:W-:-:S02]  /*16ac0*/  ISETP.GT.AND P0, PT, R0, 0xb0, P3 ;  /* 0x000000b00000780c */ /* 0x000fc40001f04270 */
        /* <DEDUP_REMOVED lines=26> */
[----:B------:R-:W-:Y:S02]  /*16c70*/  ISETP.GT.AND P1, PT, R0, 0xb8, P2 ;  /* 0x000000b80000780c */ /* 0x000fe40001724270 */
[----:B------:R-:W-:Y:S02]  /*16c80*/  F2FP.F16.F32.PACK_AB R8, RZ, R8 ;  /* 0x00000008ff08723e */ /* 0x000fe400000000ff */
[----:B0-----:R-:W-:Y:S01]  /*16c90*/  PRMT R10, R9, 0x7610, R10 ;  /* 0x00007610090a7816 */ /* 0x001fe2000000000a */
[-C--:B------:R-:W-:Y:S01]  /*16ca0*/  FMUL R9, R178, R2.reuse ;  /* 0x00000002b2097220 */ /* 0x080fe20000400000 */
[----:B-1----:R-:W-:Y:S01]  /*16cb0*/  PRMT R11, R3, 0x7610, R11 ;  /* 0x00007610030b7816 */ /* 0x002fe2000000000b */
[----:B------:R-:W-:Y:S01]  /*16cc0*/  FMUL R3, R177, R2 ;  /* 0x00000002b1037220 */ /* 0x000fe20000400000 */
[----:B------:R0:W-:Y:S02]  /*16cd0*/  @P5 STG.E.U16 desc[UR36][R4.64+0x170], R12 ;  /* 0x0001700c04005986 */ /* 0x0001e4000c101524 */
[----:B------:R-:W-:-:S02]  /*16ce0*/  F2FP.F16.F32.PACK_AB R9, RZ, R9 ;  /* 0x00000009ff09723e */ /* 0x000fc400000000ff */
[C---:B------:R-:W-:Y:S02]  /*16cf0*/  ISETP.GT.AND P4, PT, R0.reuse, 0xb9, P2 ;  /* 0x000000b90000780c */ /* 0x040fe40001784270 */
[----:B------:R-:W-:Y:S02]  /*16d00*/  ISETP.GT.AND P5, PT, R0, 0xc0, P3 ;  /* 0x000000c00000780c */ /* 0x000fe40001fa4270 */
[----:B0-----:R-:W-:Y:S02]  /*16d10*/  PRMT R12, R8, 0x7610, R12 ;  /* 0x00007610080c7816 */ /* 0x001fe4000000000c */
[----:B------:R-:W-:Y:S01]  /*16d20*/  F2FP.F16.F32.PACK_AB R8, RZ, R3 ;  /* 0x00000003ff08723e */ /* 0x000fe200000000ff */
[----:B------:R-:W-:Y:S01]  /*16d30*/  FMUL R3, R176, R2 ;  /* 0x00000002b0037220 */ /* 0x000fe20000400000 */
[----:B------:R-:W-:Y:S01]  /*16d40*/  PRMT R13, R9, 0x7610, R13 ;  /* 0x00007610090d7816 */ /* 0x000fe2000000000d */
[----:B------:R0:W-:Y:S01]  /*16d50*/  @P6 STG.E.U16 desc[UR36][R4.64+0x172], R10 ;  /* 0x0001720a04006986 */ /* 0x0001e2000c101524 */
[----:B------:R-:W-:-:S02]  /*16d60*/  ISETP.GT.AND P0, PT, R0, 0xc1, P3 ;  /* 0x000000c10000780c */ /* 0x000fc40001f04270 */
[----:B------:R-:W-:Y:S01]  /*16d70*/  F2FP.F16.F32.PACK_AB R9, RZ, R3 ;  /* 0x00000003ff09723e */ /* 0x000fe200000000ff */
[----:B------:R1:W-:Y:S01]  /*16d80*/  @P1 STG.E.U16 desc[UR36][R6.64+0x170], R11 ;  /* 0x0001700b06001986 */ /* 0x0003e2000c101524 */
[-C--:B------:R-:W-:Y:S01]  /*16d90*/  FMUL R3, R174, R2.reuse ;  /* 0x00000002ae037220 */ /* 0x080fe20000400000 */
[----:B------:R-:W-:Y:S02]  /*16da0*/  ISETP.GT.AND P1, PT, R0, 0xc0, P2 ;  /* 0x000000c00000780c */ /* 0x000fe40001724270 */
        /* <DEDUP_REMOVED lines=40> */
[C---:B------:R-:W-:Y:S01]  /*17030*/  ISETP.GT.AND P0, PT, R0.reuse, 0xd0, P2 ;  /* 0x000000d00000780c */ /* 0x040fe20001704270 */
        /* <DEDUP_REMOVED lines=11> */
[----:B------:R-:W-:Y:S01]  /*170f0*/  ISETP.GT.AND P5, PT, R0, 0xd9, P3 ;  /* 0x000000d90000780c */ /* 0x000fe20001fa4270 */
[----:B------:R-:W-:Y:S01]  /*17100*/  FMUL R8, R164, R2 ;  /* 0x00000002a4087220 */ /* 0x000fe20000400000 */
[----:B------:R-:W-:Y:S01]  /*17110*/  @P0 STG.E.U16 desc[UR36][R6.64+0x1a0], R14 ;  /* 0x0001a00e06000986 */ /* 0x000fe2000c101524 */
[----:B------:R-:W-:-:S03]  /*17120*/  ISETP.GT.AND P0, PT, R0, 0xd8, P2 ;  /* 0x000000d80000780c */ /* 0x000fc60001704270 */
[----:B------:R0:W-:Y:S01]  /*17130*/  @P1 STG.E.U16 desc[UR36][R6.64+0x1a2], R9 ;  /* 0x0001a20906001986 */ /* 0x0001e2000c101524 */
[----:B------:R-:W-:Y:S02]  /*17140*/  F2FP.F16.F32.PACK_AB R8, RZ, R8 ;  /* 0x00000008ff08723e */ /* 0x000fe400000000ff */
[----:B------:R-:W-:Y:S02]  /*17150*/  ISETP.GT.AND P1, PT, R0, 0xd9, P2 ;  /* 0x000000d90000780c */ /* 0x000fe40001724270 */
        /* <DEDUP_REMOVED lines=16> */
[----:B------:R1:W-:Y:S01]  /*17260*/  @P1 STG.E.U16 desc[UR36][R6.64+0x1b2], R10 ;  /* 0x0001b20a06001986 */ /* 0x0003e2000c101524 */
[C---:B------:R-:W-:Y:S02]  /*17270*/  ISETP.GT.AND P1, PT, R0.reuse, 0xe0, P2 ;  /* 0x000000e00000780c */ /* 0x040fe40001724270 */
[----:B------:R-:W-:Y:S02]  /*17280*/  ISETP.GT.AND P0, PT, R0, 0xe1, P2 ;  /* 0x000000e10000780c */ /* 0x000fe40001704270 */
[----:B0-----:R-:W-:Y:S02]  /*17290*/  PRMT R12, R8, 0x7610, R12 ;  /* 0x00007610080c7816 */ /* 0x001fe4000000000c */
[----:B------:R-:W-:Y:S01]  /*172a0*/  F2FP.F16.F32.PACK_AB R8, RZ, R3 ;  /* 0x00000003ff08723e */ /* 0x000fe200000000ff */
[----:B------:R-:W-:Y:S01]  /*172b0*/  FMUL R3, R157, R2 ;  /* 0x000000029d037220 */ /* 0x000fe20000400000 */
[----:B------:R0:W-:Y:S01]  /*172c0*/  @P4 STG.E.U16 desc[UR36][R4.64+0x1c0], R11 ;  /* 0x0001c00b04004986 */ /* 0x0001e2000c101524 */
[----:B-1----:R-:W-:-:S02]  /*172d0*/  PRMT R10, R9, 0x7610, R10 ;  /* 0x00007610090a7816 */ /* 0x002fc4000000000a */
[----:B------:R-:W-:Y:S01]  /*172e0*/  PRMT R13, R8, 0x7610, R13 ;  /* 0x00007610080d7816 */ /* 0x000fe2000000000d */
[----:B------:R-:W-:Y:S01]  /*172f0*/  @P5 STG.E.U16 desc[UR36][R4.64+0x1c2], R12 ;  /* 0x0001c20c04005986 */ /* 0x000fe2000c101524 */
[-C--:B------:R-:W-:Y:S01]  /*17300*/  FMUL R8, R156, R2.reuse ;  /* 0x000000029c087220 */ /* 0x080fe20000400000 */
[C---:B------:R-:W-:Y:S02]  /*17310*/  ISETP.GT.AND P4, PT, R0.reuse, 0xe8, P3 ;  /* 0x000000e80000780c */ /* 0x040fe40001f84270 */
[----:B------:R-:W-:Y:S01]  /*17320*/  F2FP.F16.F32.PACK_AB R9, RZ, R3 ;  /* 0x00000003ff09723e */ /* 0x000fe200000000ff */
[----:B------:R-:W-:Y:S01]  /*17330*/  FMUL R3, R155, R2 ;  /* 0x000000029b037220 */ /* 0x000fe20000400000 */
[C---:B------:R-:W-:Y:S02]  /*17340*/  ISETP.GT.AND P5, PT, R0.reuse, 0xe9, P3 ;  /* 0x000000e90000780c */ /* 0x040fe40001fa4270 */
[----:B------:R-:W-:Y:S02]  /*17350*/  ISETP.GT.AND P6, PT, R0, 0xe8, P2 ;  /* 0x000000e80000780c */ /* 0x000fe400017c4270 */
[----:B------:R-:W-:Y:S01]  /*17360*/  F2FP.F16.F32.PACK_AB R8, RZ, R8 ;  /* 0x00000008ff08723e */ /* 0x000fe200000000ff */
[----:B------:R1:W-:Y:S01]  /*17370*/  @P1 STG.E.U16 desc[UR36][R6.64+0x1c0], R10 ;  /* 0x0001c00a06001986 */ /* 0x0003e2000c101524 */
[----:B------:R-:W-:-:S02]  /*17380*/  F2FP.F16.F32.PACK_AB R3, RZ, R3 ;  /* 0x00000003ff03723e */ /* 0x000fc400000000ff */
[C---:B------:R-:W-:Y:S01]  /*17390*/  ISETP.GT.AND P1, PT, R17.reuse, 0x80, PT ;  /* 0x000000801100780c */ /* 0x040fe20003f24270 */
[----:B------:R2:W-:Y:S01]  /*173a0*/  @P0 STG.E.U16 desc[UR36][R6.64+0x1c2], R13 ;  /* 0x0001c20d06000986 */ /* 0x0005e2000c101524 */
[----:B------:R-:W-:Y:S02]  /*173b0*/  ISETP.GT.AND P0, PT, R17, 0x88, PT ;  /* 0x000000881100780c */ /* 0x000fe40003f04270 */
[----:B0-----:R-:W-:Y:S02]  /*173c0*/  PRMT R11, R8, 0x7610, R11 ;  /* 0x00007610080b7816 */ /* 0x001fe4000000000b */
[----:B------:R-:W-:Y:S02]  /*173d0*/  PRMT R17, R3, 0x7610, R17 ;  /* 0x0000761003117816 */ /* 0x000fe40000000011 */
[----:B-1----:R-:W-:Y:S01]  /*173e0*/  PRMT R10, R9, 0x7610, R10 ;  /* 0x00007610090a7816 */ /* 0x002fe2000000000a */
[----:B------:R-:W-:-:S04]  /*173f0*/  FMUL R3, R154, R2 ;  /* 0x000000029a037220 */ /* 0x000fc80000400000 */
[----:B------:R-:W-:Y:S01]  /*17400*/  @P4 STG.E.U16 desc[UR36][R4.64+0x1d0], R10 ;  /* 0x0001d00a04004986 */ /* 0x000fe2000c101524 */
[----:B------:R-:W-:-:S03]  /*17410*/  ISETP.GT.AND P4, PT, R0, 0xe9, P2 ;  /* 0x000000e90000780c */ /* 0x000fc60001784270 */
[----:B------:R0:W-:Y:S01]  /*17420*/  @P5 STG.E.U16 desc[UR36][R4.64+0x1d2], R11 ;  /* 0x0001d20b04005986 */ /* 0x0001e2000c101524 */
[----:B------:R-:W-:-:S03]  /*17430*/  ISETP.GT.AND P5, PT, R0, 0xf0, P3 ;  /* 0x000000f00000780c */ /* 0x000fc60001fa4270 */
[----:B------:R-:W-:Y:S01]  /*17440*/  @P6 STG.E.U16 desc[UR36][R6.64+0x1d0], R17 ;  /* 0x0001d01106006986 */ /* 0x000fe2000c101524 */
[----:B------:R-:W-:Y:S01]  /*17450*/  ISETP.GT.AND P6, PT, R0, 0xf1, P3 ;  /* 0x000000f10000780c */ /* 0x000fe20001fc4270 */
[-C--:B------:R-:W-:Y:S01]  /*17460*/  FMUL R8, R153, R2.reuse ;  /* 0x0000000299087220 */ /* 0x080fe20000400000 */
[----:B------:R-:W-:Y:S01]  /*17470*/  FMUL R9, R152, R2 ;  /* 0x0000000298097220 */ /* 0x000fe20000400000 */
[----:B--2---:R-:W-:-:S03]  /*17480*/  F2FP.F16.F32.PACK_AB R13, RZ, R3 ;  /* 0x00000003ff0d723e */ /* 0x004fc600000000ff */
[----:B------:R-:W-:Y:S02]  /*17490*/  F2FP.F16.F32.PACK_AB R14, RZ, R8 ;  /* 0x00000008ff0e723e */ /* 0x000fe400000000ff */
[----:B------:R-:W-:Y:S01]  /*174a0*/  F2FP.F16.F32.PACK_AB R15, RZ, R9 ;  /* 0x00000009ff0f723e */ /* 0x000fe200000000ff */
[----:B------:R-:W-:Y:S01]  /*174b0*/  @P4 STG.E.U16 desc[UR36][R6.64+0x1d2], R13 ;  /* 0x0001d20d06004986 */ /* 0x000fe2000c101524 */
[----:B------:R-:W-:-:S03]  /*174c0*/  ISETP.GT.AND P4, PT, R0, 0xf1, P2 ;  /* 0x000000f10000780c */ /* 0x000fc60001784270 */
[----:B------:R-:W-:Y:S04]  /*174d0*/  @P5 STG.E.U16 desc[UR36][R4.64+0x1e0], R14 ;  /* 0x0001e00e04005986 */ /* 0x000fe8000c101524 */
[----:B------:R-:W-:Y:S01]  /*174e0*/  @P6 STG.E.U16 desc[UR36][R4.64+0x1e2], R15 ;  /* 0x0001e20f04006986 */ /* 0x000fe2000c101524 */
[----:B------:R-:W-:Y:S01]  /*174f0*/  ISETP.GT.AND P6, PT, R0, 0xf0, P2 ;  /* 0x000000f00000780c */ /* 0x000fe200017c4270 */
[-C--:B0-----:R-:W-:Y:S01]  /*17500*/  FMUL R11, R23, R2.reuse ;  /* 0x00000002170b7220 */ /* 0x081fe20000400000 */
[----:B------:R-:W-:-:S04]  /*17510*/  FMUL R12, R22, R2 ;  /* 0x00000002160c7220 */ /* 0x000fc80000400000 */
[----:B------:R-:W-:Y:S02]  /*17520*/  F2FP.F16.F32.PACK_AB R11, RZ, R11 ;  /* 0x0000000bff0b723e */ /* 0x000fe400000000ff */
[----:B------:R-:W-:Y:S02]  /*17530*/  F2FP.F16.F32.PACK_AB R12, RZ, R12 ;  /* 0x0000000cff0c723e */ /* 0x000fe400000000ff */
[C---:B------:R-:W-:Y:S02]  /*17540*/  ISETP.GT.AND P5, PT, R0.reuse, 0xf8, P3 ;  /* 0x000000f80000780c */ /* 0x040fe40001fa4270 */
[----:B------:R-:W-:Y:S01]  /*17550*/  ISETP.GT.AND P3, PT, R0, 0xf9, P3 ;  /* 0x000000f90000780c */ /* 0x000fe20001f64270 */
[----:B------:R-:W-:Y:S01]  /*17560*/  @P6 STG.E.U16 desc[UR36][R6.64+0x1e0], R11 ;  /* 0x0001e00b06006986 */ /* 0x000fe2000c101524 */
[----:B------:R-:W-:-:S03]  /*17570*/  FMUL R10, R21, R2 ;  /* 0x00000002150a7220 */ /* 0x000fc60000400000 */
[----:B------:R0:W-:Y:S01]  /*17580*/  @P4 STG.E.U16 desc[UR36][R6.64+0x1e2], R12 ;  /* 0x0001e20c06004986 */ /* 0x0001e2000c101524 */
[----:B------:R-:W-:Y:S01]  /*17590*/  ISETP.GT.AND P4, PT, R0, 0xf8, P2 ;  /* 0x000000f80000780c */ /* 0x000fe20001784270 */
[-C--:B------:R-:W-:Y:S01]  /*175a0*/  FMUL R9, R20, R2.reuse ;  /* 0x0000000214097220 */ /* 0x080fe20000400000 */
[-C--:B------:R-:W-:Y:S01]  /*175b0*/  FMUL R8, R18, R2.reuse ;  /* 0x0000000212087220 */ /* 0x080fe20000400000 */
[----:B------:R-:W-:Y:S01]  /*175c0*/  FMUL R3, R19, R2 ;  /* 0x0000000213037220 */ /* 0x000fe20000400000 */
[----:B------:R-:W-:Y:S02]  /*175d0*/  F2FP.F16.F32.PACK_AB R10, RZ, R10 ;  /* 0x0000000aff0a723e */ /* 0x000fe400000000ff */
[----:B------:R-:W-:Y:S02]  /*175e0*/  ISETP.GT.AND P2, PT, R0, 0xf9, P2 ;  /* 0x000000f90000780c */ /* 0x000fe40001744270 */
[----:B------:R-:W-:Y:S02]  /*175f0*/  F2FP.F16.F32.PACK_AB R9, RZ, R9 ;  /* 0x00000009ff09723e */ /* 0x000fe400000000ff */
[----:B------:R-:W-:-:S02]  /*17600*/  F2FP.F16.F32.PACK_AB R8, RZ, R8 ;  /* 0x00000008ff08723e */ /* 0x000fc400000000ff */
[----:B------:R-:W-:Y:S01]  /*17610*/  F2FP.F16.F32.PACK_AB R3, RZ, R3 ;  /* 0x00000003ff03723e */ /* 0x000fe200000000ff */
[----:B------:R-:W-:Y:S01]  /*17620*/  @P5 STG.E.U16 desc[UR36][R4.64+0x1f0], R10 ;  /* 0x0001f00a04005986 */ /* 0x000fe2000c101524 */
[----:B0-----:R-:W-:Y:S01]  /*17630*/  PRMT R12, R8, 0x7610, R12 ;  /* 0x00007610080c7816 */ /* 0x001fe2000000000c */
[----:B------:R-:W-:Y:S01]  /*17640*/  @P4 IMAD.MOV.U32 R8, RZ, RZ, R6 ;  /* 0x000000ffff084224 */ /* 0x000fe200078e0006 */
[----:B------:R-:W-:Y:S01]  /*17650*/  PRMT R11, R3, 0x7610, R11 ;  /* 0x00007610030b7816 */ /* 0x000fe2000000000b */
[----:B------:R0:W-:Y:S01]  /*17660*/  @P3 STG.E.U16 desc[UR36][R4.64+0x1f2], R9 ;  /* 0x0001f20904003986 */ /* 0x0001e2000c101524 */
[----:B------:R-:W-:Y:S02]  /*17670*/  USHF.L.U32 UR12, UR8, 0x8, URZ ;  /* 0x00000008080c7899 */ /* 0x000fe4000800063f */
[----:B------:R-:W-:Y:S01]  /*17680*/  USHF.L.U64.HI UR11, UR8, 0x8, UR9 ;  /* 0x00000008080b7899 */ /* 0x000fe20008010209 */
[----:B0-----:R-:W-:-:S03]  /*17690*/  @P4 MOV R9, R7 ;  /* 0x0000000700094202 */ /* 0x001fc60000000f00 */
[----:B------:R-:W-:Y:S02]  /*176a0*/  IMAD.U32 R3, RZ, RZ, UR12 ;  /* 0x0000000cff037e24 */ /* 0x000fe4000f8e00ff */
[----:B------:R0:W-:Y:S01]  /*176b0*/  @P4 STG.E.U16 desc[UR36][R8.64+0x1f0], R11 ;  /* 0x0001f00b08004986 */ /* 0x0001e2000c101524 */
[C---:B------:R-:W-:Y:S02]  /*176c0*/  ISETP.GT.AND P3, PT, R0.reuse, RZ, P1 ;  /* 0x000000ff0000720c */ /* 0x040fe40000f64270 */
[----:B------:R-:W-:Y:S01]  /*176d0*/  ISETP.GT.AND P4, PT, R0, 0x1, P1 ;  /* 0x000000010000780c */ /* 0x000fe20000f84270 */
[-C--:B------:R-:W-:Y:S01]  /*176e0*/  FMUL R24, R24, R2.reuse ;  /* 0x0000000218187220 */ /* 0x080fe20000400000 */
[----:B------:R-:W-:Y:S01]  /*176f0*/  FMUL R25, R25, R2 ;  /* 0x0000000219197220 */ /* 0x000fe20000400000 */
[----:B0-----:R-:W-:Y:S01]  /*17700*/  @P2 IMAD.MOV.U32 R8, RZ, RZ, R6 ;  /* 0x000000ffff082224 */ /* 0x001fe200078e0006 */
[----:B------:R-:W-:Y:S01]  /*17710*/  @P2 MOV R9, R7 ;  /* 0x0000000700092202 */ /* 0x000fe20000000f00 */
[----:B------:R-:W-:-:S04]  /*17720*/  IMAD.U32 R7, RZ, RZ, UR11 ;  /* 0x0000000bff077e24 */ /* 0x000fc8000f8e00ff */
[----:B------:R0:W-:Y:S01]  /*17730*/  @P2 STG.E.U16 desc[UR36][R8.64+0x1f2], R12 ;  /* 0x0001f20c08002986 */ /* 0x0001e2000c101524 */
[C---:B------:R-:W-:Y:S02]  /*17740*/  IADD3 R6, P2, P6, R4.reuse, UR5, R3 ;  /* 0x0000000504067c10 */ /* 0x040fe4000fe5e003 */
[----:B------:R-:W-:Y:S02]  /*17750*/  IADD3 R4, P5, R4, UR12, RZ ;  /* 0x0000000c04047c10 */ /* 0x000fe4000ffbe0ff */
[C---:B------:R-:W-:Y:S02]  /*17760*/  IADD3.X R7, R5.reuse, UR4, R7, P2, P6 ;  /* 0x0000000405077c10 */ /* 0x040fe400097ec407 */
[----:B------:R-:W-:Y:S02]  /*17770*/  F2FP.F16.F32.PACK_AB R24, RZ, R24 ;  /* 0x00000018ff18723e */ /* 0x000fe400000000ff */
[----:B------:R-:W-:Y:S02]  /*17780*/  IADD3.X R5, R5, UR11, RZ, P5, !PT ;  /* 0x0000000b05057c10 */ /* 0x000fe4000affe4ff */
[----:B------:R-:W-:-:S02]  /*17790*/  F2FP.F16.F32.PACK_AB R25, RZ, R25 ;  /* 0x00000019ff19723e */ /* 0x000fc400000000ff */
[C---:B------:R-:W-:Y:S01]  /*177a0*/  ISETP.GT.AND P2, PT, R0.reuse, RZ, P0 ;  /* 0x000000ff0000720c */ /* 0x040fe20000744270 */
[----:B------:R-:W-:Y:S01]  /*177b0*/  @P3 STG.E.U16 desc[UR36][R4.64], R24 ;  /* 0x0000001804003986 */ /* 0x000fe2000c101524 */
[----:B------:R-:W-:Y:S01]  /*177c0*/  ISETP.GT.AND P3, PT, R0, 0x1, P0 ;  /* 0x000000010000780c */ /* 0x000fe20000764270 */
[-C--:B------:R-:W-:Y:S02]  /*177d0*/  FMUL R26, R26, R2.reuse ;  /* 0x000000021a1a7220 */ /* 0x080fe40000400000 */
[----:B------:R-:W-:Y:S01]  /*177e0*/  @P4 STG.E.U16 desc[UR36][R4.64+0x2], R25 ;  /* 0x0000021904004986 */ /* 0x000fe2000c101524 */
[----:B------:R-:W-:Y:S01]  /*177f0*/  ISETP.GT.AND P4, PT, R0, 0x8, P1 ;  /* 0x000000080000780c */ /* 0x000fe20000f84270 */
[-C--:B------:R-:W-:Y:S01]  /*17800*/  FMUL R27, R27, R2.reuse ;  /* 0x000000021b1b7220 */ /* 0x080fe20000400000 */
[----:B0-----:R-:W-:Y:S01]  /*17810*/  IADD3 R8, P5, R4, UR5, RZ ;  /* 0x0000000504087c10 */ /* 0x001fe2000ffbe0ff */
[----:B------:R-:W-:Y:S01]  /*17820*/  FMUL R28, R28, R2 ;  /* 0x000000021c1c7220 */ /* 0x000fe20000400000 */
[----:B------:R-:W-:-:S02]  /*17830*/  F2FP.F16.F32.PACK_AB R26, RZ, R26 ;  /* 0x0000001aff1a723e */ /* 0x000fc400000000ff */
[----:B------:R-:W-:Y:S02]  /*17840*/  IADD3.X R9, R5, UR4, RZ, P5, !PT ;  /* 0x0000000405097c10 */ /* 0x000fe4000affe4ff */
[----:B------:R-:W-:Y:S02]  /*17850*/  F2FP.F16.F32.PACK_AB R27, RZ, R27 ;  /* 0x0000001bff1b723e */ /* 0x000fe400000000ff */
[----:B------:R-:W-:Y:S01]  /*17860*/  F2FP.F16.F32.PACK_AB R28, RZ, R28 ;  /* 0x0000001cff1c723e */ /* 0x000fe200000000ff */
[----:B------:R-:W-:Y:S01]  /*17870*/  @P2 STG.E.U16 desc[UR36][R8.64], R26 ;  /* 0x0000001a08002986 */ /* 0x000fe2000c101524 */
[C---:B------:R-:W-:Y:S02]  /*17880*/  ISETP.GT.AND P5, PT, R0.reuse, 0x9, P1 ;  /* 0x000000090000780c */ /* 0x040fe40000fa4270 */
[C---:B------:R-:W-:Y:S01]  /*17890*/  ISETP.GT.AND P2, PT, R0.reuse, 0x8, P0 ;  /* 0x000000080000780c */ /* 0x040fe20000744270 */
[----:B------:R-:W-:Y:S01]  /*178a0*/  @P3 STG.E.U16 desc[UR36][R8.64+0x2], R27 ;  /* 0x0000021b08003986 */ /* 0x000fe2000c101524 */
[-C--:B------:R-:W-:Y:S01]  /*178b0*/  FMUL R29, R29, R2.reuse ;  /* 0x000000021d1d7220 */ /* 0x080fe20000400000 */
[----:B------:R-:W-:Y:S01]  /*178c0*/  ISETP.GT.AND P3, PT, R0, 0x9, P0 ;  /* 0x000000090000780c */ /* 0x000fe20000764270 */
[-C--:B------:R-:W-:Y:S01]  /*178d0*/  FMUL R30, R30, R2.reuse ;  /* 0x000000021e1e7220 */ /* 0x080fe20000400000 */
[----:B------:R-:W-:Y:S01]  /*178e0*/  @P4 STG.E.U16 desc[UR36][R4.64+0x10], R28 ;  /* 0x0000101c04004986 */ /* 0x000fe2000c101524 */
[----:B------:R-:W-:Y:S01]  /*178f0*/  ISETP.GT.AND P4, PT, R0, 0x10, P1 ;  /* 0x000000100000780c */ /* 0x000fe20000f84270 */
[-C--:B------:R-:W-:Y:S01]  /*17900*/  FMUL R31, R31, R2.reuse ;  /* 0x000000021f1f7220 */ /* 0x080fe20000400000 */
[----:B------:R-:W-:Y:S01]  /*17910*/  IADD3 R10, P6, R4, UR5, RZ ;  /* 0x00000005040a7c10 */ /* 0x000fe2000ffde0ff */
[----:B------:R-:W-:Y:S01]  /*17920*/  FMUL R32, R32, R2 ;  /* 0x0000000220207220 */ /* 0x000fe20000400000 */
[----:B------:R-:W-:-:S02]  /*17930*/  F2FP.F16.F32.PACK_AB R29, RZ, R29 ;  /* 0x0000001dff1d723e */ /* 0x000fc400000000ff */
[----:B------:R-:W-:Y:S02]  /*17940*/  F2FP.F16.F32.PACK_AB R30, RZ, R30 ;  /* 0x0000001eff1e723e */ /* 0x000fe400000000ff */
[----:B------:R-:W-:Y:S02]  /*17950*/  IADD3.X R11, R5, UR4, RZ, P6, !PT ;  /* 0x00000004050b7c10 */ /* 0x000fe4000b7fe4ff */
[----:B------:R-:W-:Y:S01]  /*17960*/  F2FP.F16.F32.PACK_AB R31, RZ, R31 ;  /* 0x0000001fff1f723e */ /* 0x000fe200000000ff */
[----:B------:R-:W-:Y:S01]  /*17970*/  @P5 STG.E.U16 desc[UR36][R4.64+0x12], R29 ;  /* 0x0000121d04005986 */ /* 0x000fe2000c101524 */
[----:B------:R-:W-:Y:S02]  /*17980*/  F2FP.F16.F32.PACK_AB R32, RZ, R32 ;  /* 0x00000020ff20723e */ /* 0x000fe400000000ff */
[C---:B------:R-:W-:Y:S01]  /*17990*/  ISETP.GT.AND P5, PT, R0.reuse, 0x11, P1 ;  /* 0x000000110000780c */ /* 0x040fe20000fa4270 */
[----:B------:R-:W-:Y:S01]  /*179a0*/  @P2 STG.E.U16 desc[UR36][R10.64+0x10], R30 ;  /* 0x0000101e0a002986 */ /* 0x000fe2000c101524 */
[----:B------:R-:W-:Y:S01]  /*179b0*/  ISETP.GT.AND P2, PT, R0, 0x10, P0 ;  /* 0x000000100000780c */ /* 0x000fe20000744270 */
[----:B------:R-:W-:-:S02]  /*179c0*/  FMUL R33, R33, R2 ;  /* 0x0000000221217220 */ /* 0x000fc40000400000 */
[----:B------:R-:W-:Y:S01]  /*179d0*/  @P3 STG.E.U16 desc[UR36][R6.64+0x12], R31 ;  /* 0x0000121f06003986 */ /* 0x000fe2000c101524 */
[----:B------:R-:W-:Y:S01]  /*179e0*/  ISETP.GT.AND P3, PT, R0, 0x11, P0 ;  /* 0x000000110000780c */ /* 0x000fe20000764270 */
[-C--:B------:R-:W-:Y:S02]  /*179f0*/  FMUL R34, R34, R2.reuse ;  /* 0x0000000222227220 */ /* 0x080fe40000400000 */
[----:B------:R-:W-:Y:S01]  /*17a00*/  @P4 STG.E.U16 desc[UR36][R4.64+0x20], R32 ;  /* 0x0000202004004986 */ /* 0x000fe2000c101524 */
[----:B------:R-:W-:Y:S01]  /*17a10*/  ISETP.GT.AND P4, PT, R0, 0x18, P1 ;  /* 0x000000180000780c */ /* 0x000fe20000f84270 */
[-C--:B------:R-:W-:Y:S01]  /*17a20*/  FMUL R35, R35, R2.reuse ;  /* 0x0000000223237220 */ /* 0x080fe20000400000 */
[----:B------:R-:W-:Y:S01]  /*17a30*/  FMUL R36, R36, R2 ;  /* 0x0000000224247220 */ /* 0x000fe20000400000 */
[----:B------:R-:W-:Y:S02]  /*17a40*/  F2FP.F16.F32.PACK_AB R33, RZ, R33 ;  /* 0x00000021ff21723e */ /* 0x000fe400000000ff */
[----:B------:R-:W-:-:S02]  /*17a50*/  F2FP.F16.F32.PACK_AB R34, RZ, R34 ;  /* 0x00000022ff22723e */ /* 0x000fc400000000ff */
[----:B------:R-:W-:Y:S01]  /*17a60*/  F2FP.F16.F32.PACK_AB R35, RZ, R35 ;  /* 0x00000023ff23723e */ /* 0x000fe200000000ff */
[----:B------:R-:W-:Y:S01]  /*17a70*/  @P5 STG.E.U16 desc[UR36][R4.64+0x22], R33 ;  /* 0x0000222104005986 */ /* 0x000fe2000c101524 */
[----:B------:R-:W-:Y:S02]  /*17a80*/  F2FP.F16.F32.PACK_AB R36, RZ, R36 ;  /* 0x00000024ff24723e */ /* 0x000fe400000000ff */
[C---:B------:R-:W-:Y:S01]  /*17a90*/  ISETP.GT.AND P5, PT, R0.reuse, 0x19, P1 ;  /* 0x000000190000780c */ /* 0x040fe20000fa4270 */
[----:B------:R-:W-:Y:S01]  /*17aa0*/  @P2 STG.E.U16 desc[UR36][R6.64+0x20], R34 ;  /* 0x0000202206002986 */ /* 0x000fe2000c101524 */
[C---:B------:R-:W-:Y:S01]  /*17ab0*/  ISETP.GT.AND P2, PT, R0.reuse, 0x18, P0 ;  /* 0x000000180000780c */ /* 0x040fe20000744270 */
[-C--:B------:R-:W-:Y:S02]  /*17ac0*/  FMUL R37, R37, R2.reuse ;  /* 0x0000000225257220 */ /* 0x080fe40000400000 */
[----:B------:R-:W-:Y:S01]  /*17ad0*/  @P3 STG.E.U16 desc[UR36][R6.64+0x22], R35 ;  /* 0x0000222306003986 */ /* 0x000fe2000c101524 */
[----:B------:R-:W-:Y:S01]  /*17ae0*/  ISETP.GT.AND P3, PT, R0, 0x19, P0 ;  /* 0x000000190000780c */ /* 0x000fe20000764270 */
[----:B------:R-:W-:-:S02]  /*17af0*/  FMUL R38, R38, R2 ;  /* 0x0000000226267220 */ /* 0x000fc40000400000 */
[----:B------:R-:W-:Y:S01]  /*17b00*/  @P4 STG.E.U16 desc[UR36][R4.64+0x30], R36 ;  /* 0x0000302404004986 */ /* 0x000fe2000c101524 */
[----:B------:R-:W-:Y:S01]  /*17b10*/  ISETP.GT.AND P4, PT, R0, 0x20, P1 ;  /* 0x000000200000780c */ /* 0x000fe20000f84270 */
[-C--:B------:R-:W-:Y:S01]  /*17b20*/  FMUL R39, R39, R2.reuse ;  /* 0x0000000227277220 */ /* 0x080fe20000400000 */
[----:B------:R-:W-:Y:S01]  /*17b30*/  FMUL R40, R40, R2 ;  /* 0x0000000228287220 */ /* 0x000fe20000400000 */
[----:B------:R-:W-:Y:S02]  /*17b40*/  F2FP.F16.F32.PACK_AB R37, RZ, R37 ;  /* 0x00000025ff25723e */ /* 0x000fe400000000ff */
[----:B------:R-:W-:Y:S02]  /*17b50*/  F2FP.F16.F32.PACK_AB R38, RZ, R38 ;  /* 0x00000026ff26723e */ /* 0x000fe400000000ff */
[----:B------:R-:W-:Y:S01]  /*17b60*/  F2FP.F16.F32.PACK_AB R39, RZ, R39 ;  /* 0x00000027ff27723e */ /* 0x000fe200000000ff */
[----:B------:R-:W-:Y:S01]  /*17b70*/  @P5 STG.E.U16 desc[UR36][R4.64+0x32], R37 ;  /* 0x0000322504005986 */ /* 0x000fe2000c101524 */
[----:B------:R-:W-:-:S02]  /*17b80*/  F2FP.F16.F32.PACK_AB R40, RZ, R40 ;  /* 0x00000028ff28723e */ /* 0x000fc400000000ff */
[C---:B------:R-:W-:Y:S01]  /*17b90*/  ISETP.GT.AND P5, PT, R0.reuse, 0x21, P1 ;  /* 0x000000210000780c */ /* 0x040fe20000fa4270 */
[----:B------:R-:W-:Y:S01]  /*17ba0*/  @P2 STG.E.U16 desc[UR36][R6.64+0x30], R38 ;  /* 0x0000302606002986 */ /* 0x000fe2000c101524 */
[C---:B------:R-:W-:Y:S01]  /*17bb0*/  ISETP.GT.AND P2, PT, R0.reuse, 0x20, P0 ;  /* 0x000000200000780c */ /* 0x040fe20000744270 */
[-C--:B------:R-:W-:Y:S02]  /*17bc0*/  FMUL R41, R41, R2.reuse ;  /* 0x0000000229297220 */ /* 0x080fe40000400000 */
[----:B------:R-:W-:Y:S01]  /*17bd0*/  @P3 STG.E.U16 desc[UR36][R6.64+0x32], R39 ;  /* 0x0000322706003986 */ /* 0x000fe2000c101524 */
[----:B------:R-:W-:Y:S01]  /*17be0*/  ISETP.GT.AND P3, PT, R0, 0x21, P0 ;  /* 0x000000210000780c */ /* 0x000fe20000764270 */
[-C--:B------:R-:W-:Y:S02]  /*17bf0*/  FMUL R42, R42, R2.reuse ;  /* 0x000000022a2a7220 */ /* 0x080fe40000400000 */
[----:B------:R-:W-:Y:S01]  /*17c00*/  @P4 STG.E.U16 desc[UR36][R4.64+0x40], R40 ;  /* 0x0000402804004986 */ /* 0x000fe2000c101524 */
[----:B------:R-:W-:Y:S01]  /*17c10*/  ISETP.GT.AND P4, PT, R0, 0x28, P1 ;  /* 0x000000280000780c */ /* 0x000fe20000f84270 */
[-C--:B------:R-:W-:Y:S01]  /*17c20*/  FMUL R43, R43, R2.reuse ;  /* 0x000000022b2b7220 */ /* 0x080fe20000400000 */
[----:B------:R-:W-:Y:S01]  /*17c30*/  FMUL R44, R44, R2 ;  /* 0x000000022c2c7220 */ /* 0x000fe20000400000 */
[----:B------:R-:W-:-:S02]  /*17c40*/  F2FP.F16.F32.PACK_AB R41, RZ, R41 ;  /* 0x00000029ff29723e */ /* 0x000fc400000000ff */
[----:B------:R-:W-:Y:S02]  /*17c50*/  F2FP.F16.F32.PACK_AB R42, RZ, R42 ;  /* 0x0000002aff2a723e */ /* 0x000fe400000000ff */
        /* <DEDUP_REMOVED lines=357> */
[----:B------:R-:W-:Y:S01]  /*192b0*/  ISETP.GT.AND P2, PT, R0, 0xd8, P0 ;  /* 0x000000d80000780c */ /* 0x000fe20000744270 */
[-C--:B------:R-:W-:Y:S02]  /*192c0*/  FMUL R133, R133, R2.reuse ;  /* 0x0000000285857220 */ /* 0x080fe40000400000 */
[----:B------:R-:W-:Y:S01]  /*192d0*/  @P3 STG.E.U16 desc[UR36][R6.64+0x1a2], R131 ;  /* 0x0001a28306003986 */ /* 0x000fe2000c101524 */
[----:B------:R-:W-:-:S03]  /*192e0*/  FMUL R134, R134, R2 ;  /* 0x0000000286867220 */ /* 0x000fc60000400000 */
[----:B------:R-:W-:Y:S01]  /*192f0*/  @P4 STG.E.U16 desc[UR36][R4.64+0x1b0], R132 ;  /* 0x0001b08404004986 */ /* 0x000fe2000c101524 */
[C---:B------:R-:W-:Y:S01]  /*19300*/  ISETP.GT.AND P4, PT, R0.reuse, 0xd9, P0 ;  /* 0x000000d90000780c */ /* 0x040fe20000784270 */
[----:B------:R-:W-:Y:S01]  /*19310*/  FMUL R135, R135, R2 ;  /* 0x0000000287877220 */ /* 0x000fe20000400000 */
[----:B------:R-:W-:Y:S02]  /*19320*/  F2FP.F16.F32.PACK_AB R133, RZ, R133 ;  /* 0x00000085ff85723e */ /* 0x000fe400000000ff */
[----:B------:R-:W-:Y:S02]  /*19330*/  F2FP.F16.F32.PACK_AB R134, RZ, R134 ;  /* 0x00000086ff86723e */ /* 0x000fe400000000ff */
[----:B------:R-:W-:Y:S01]  /*19340*/  F2FP.F16.F32.PACK_AB R135, RZ, R135 ;  /* 0x00000087ff87723e */ /* 0x000fe200000000ff */
[----:B------:R-:W-:Y:S01]  /*19350*/  @P5 STG.E.U16 desc[UR36][R4.64+0x1b2], R133 ;  /* 0x0001b28504005986 */ /* 0x000fe2000c101524 */
[----:B------:R-:W-:-:S03]  /*19360*/  ISETP.GT.AND P5, PT, R0, 0xe0, P1 ;  /* 0x000000e00000780c */ /* 0x000fc60000fa4270 */
[----:B------:R-:W-:Y:S01]  /*19370*/  @P2 STG.E.U16 desc[UR36][R6.64+0x1b0], R134 ;  /* 0x0001b08606002986 */ /* 0x000fe2000c101524 */
[----:B------:R-:W-:Y:S01]  /*19380*/  ISETP.GT.AND P2, PT, R0, 0xe1, P1 ;  /* 0x000000e10000780c */ /* 0x000fe20000f44270 */
[-C--:B------:R-:W-:Y:S01]  /*19390*/  FMUL R136, R136, R2.reuse ;  /* 0x0000000288887220 */ /* 0x080fe20000400000 */
[C---:B------:R-:W-:Y:S01]  /*193a0*/  ISETP.GT.AND P3, PT, R0.reuse, 0xe0, P0 ;  /* 0x000000e00000780c */ /* 0x040fe20000764270 */
[----:B------:R-:W-:Y:S01]  /*193b0*/  @P4 STG.E.U16 desc[UR36][R6.64+0x1b2], R135 ;  /* 0x0001b28706004986 */ /* 0x000fe2000c101524 */
[-C--:B------:R-:W-:Y:S01]  /*193c0*/  FMUL R137, R137, R2.reuse ;  /* 0x0000000289897220 */ /* 0x080fe20000400000 */
[----:B------:R-:W-:Y:S01]  /*193d0*/  ISETP.GT.AND P4, PT, R0, 0xe1, P0 ;  /* 0x000000e10000780c */ /* 0x000fe20000784270 */
[-C--:B------:R-:W-:Y:S01]  /*193e0*/  FMUL R138, R138, R2.reuse ;  /* 0x000000028a8a7220 */ /* 0x080fe20000400000 */
[----:B------:R-:W-:Y:S01]  /*193f0*/  FMUL R139, R139, R2 ;  /* 0x000000028b8b7220 */ /* 0x000fe20000400000 */
[----:B------:R-:W-:Y:S02]  /*19400*/  F2FP.F16.F32.PACK_AB R136, RZ, R136 ;  /* 0x00000088ff88723e */ /* 0x000fe400000000ff */
[----:B------:R-:W-:-:S02]  /*19410*/  F2FP.F16.F32.PACK_AB R137, RZ, R137 ;  /* 0x00000089ff89723e */ /* 0x000fc400000000ff */
[----:B------:R-:W-:Y:S02]  /*19420*/  F2FP.F16.F32.PACK_AB R138, RZ, R138 ;  /* 0x0000008aff8a723e */ /* 0x000fe400000000ff */
[----:B------:R-:W-:Y:S01]  /*19430*/  F2FP.F16.F32.PACK_AB R139, RZ, R139 ;  /* 0x0000008bff8b723e */ /* 0x000fe200000000ff */
[----:B------:R-:W-:Y:S01]  /*19440*/  @P5 STG.E.U16 desc[UR36][R4.64+0x1c0], R136 ;  /* 0x0001c08804005986 */ /* 0x000fe2000c101524 */
[----:B------:R-:W-:-:S03]  /*19450*/  ISETP.GT.AND P5, PT, R0, 0xe9, P1 ;  /* 0x000000e90000780c */ /* 0x000fc60000fa4270 */
[----:B------:R-:W-:Y:S01]  /*19460*/  @P2 STG.E.U16 desc[UR36][R4.64+0x1c2], R137 ;  /* 0x0001c28904002986 */ /* 0x000fe2000c101524 */
[C---:B------:R-:W-:Y:S02]  /*19470*/  ISETP.GT.AND P2, PT, R0.reuse, 0xe8, P1 ;  /* 0x000000e80000780c */ /* 0x040fe40000f44270 */
[C---:B------:R-:W-:Y:S01]  /*19480*/  ISETP.GT.AND P6, PT, R0.reuse, 0xe8, P0 ;  /* 0x000000e80000780c */ /* 0x040fe200007c4270 */
[----:B------:R-:W-:Y:S01]  /*19490*/  @P3 STG.E.U16 desc[UR36][R6.64+0x1c0], R138 ;  /* 0x0001c08a06003986 */ /* 0x000fe2000c101524 */
[----:B------:R-:W-:Y:S01]  /*194a0*/  ISETP.GT.AND P3, PT, R0, 0xe9, P0 ;  /* 0x000000e90000780c */ /* 0x000fe20000764270 */
[-C--:B------:R-:W-:Y:S01]  /*194b0*/  FMUL R140, R140, R2.reuse ;  /* 0x000000028c8c7220 */ /* 0x080fe20000400000 */
[-C--:B------:R-:W-:Y:S01]  /*194c0*/  FMUL R141, R141, R2.reuse ;  /* 0x000000028d8d7220 */ /* 0x080fe20000400000 */
[----:B------:R-:W-:Y:S01]  /*194d0*/  @P4 STG.E.U16 desc[UR36][R6.64+0x1c2], R139 ;  /* 0x0001c28b06004986 */ /* 0x000fe2000c101524 */
[----:B------:R-:W-:Y:S01]  /*194e0*/  ISETP.GT.AND P4, PT, R0, 0xf0, P1 ;  /* 0x000000f00000780c */ /* 0x000fe20000f84270 */
[-C--:B------:R-:W-:Y:S01]  /*194f0*/  FMUL R142, R142, R2.reuse ;  /* 0x000000028e8e7220 */ /* 0x080fe20000400000 */
[-C--:B------:R-:W-:Y:S01]  /*19500*/  FMUL R143, R143, R2.reuse ;  /* 0x000000028f8f7220 */ /* 0x080fe20000400000 */
[----:B------:R-:W-:Y:S01]  /*19510*/  FMUL R144, R144, R2 ;  /* 0x0000000290907220 */ /* 0x000fe20000400000 */
[----:B------:R-:W-:-:S02]  /*19520*/  F2FP.F16.F32.PACK_AB R140, RZ, R140 ;  /* 0x0000008cff8c723e */ /* 0x000fc400000000ff */
[----:B------:R-:W-:Y:S02]  /*19530*/  F2FP.F16.F32.PACK_AB R141, RZ, R141 ;  /* 0x0000008dff8d723e */ /* 0x000fe400000000ff */
[----:B------:R-:W-:Y:S02]  /*19540*/  F2FP.F16.F32.PACK_AB R142, RZ, R142 ;  /* 0x0000008eff8e723e */ /* 0x000fe400000000ff */
[----:B------:R-:W-:Y:S02]  /*19550*/  F2FP.F16.F32.PACK_AB R143, RZ, R143 ;  /* 0x0000008fff8f723e */ /* 0x000fe400000000ff */
[----:B------:R-:W-:Y:S01]  /*19560*/  F2FP.F16.F32.PACK_AB R144, RZ, R144 ;  /* 0x00000090ff90723e */ /* 0x000fe200000000ff */
[----:B------:R-:W-:Y:S01]  /*19570*/  @P2 STG.E.U16 desc[UR36][R4.64+0x1d0], R140 ;  /* 0x0001d08c04002986 */ /* 0x000fe2000c101524 */
[----:B------:R-:W-:-:S03]  /*19580*/  ISETP.GT.AND P2, PT, R0, 0xf1, P1 ;  /* 0x000000f10000780c */ /* 0x000fc60000f44270 */
[----:B------:R-:W-:Y:S01]  /*19590*/  @P5 STG.E.U16 desc[UR36][R4.64+0x1d2], R141 ;  /* 0x0001d28d04005986 */ /* 0x000fe2000c101524 */
[----:B------:R-:W-:-:S03]  /*195a0*/  ISETP.GT.AND P5, PT, R0, 0xf0, P0 ;  /* 0x000000f00000780c */ /* 0x000fc600007a4270 */
[----:B------:R-:W-:Y:S01]  /*195b0*/  @P6 STG.E.U16 desc[UR36][R6.64+0x1d0], R142 ;  /* 0x0001d08e06006986 */ /* 0x000fe2000c101524 */
[----:B------:R-:W-:-:S03]  /*195c0*/  FMUL R145, R145, R2 ;  /* 0x0000000291917220 */ /* 0x000fc60000400000 */
[----:B------:R-:W-:Y:S01]  /*195d0*/  @P3 STG.E.U16 desc[UR36][R6.64+0x1d2], R143 ;  /* 0x0001d28f06003986 */ /* 0x000fe2000c101524 */
[----:B------:R-:W-:-:S03]  /*195e0*/  ISETP.GT.AND P3, PT, R0, 0xf8, P1 ;  /* 0x000000f80000780c */ /* 0x000fc60000f64270 */
[----:B------:R-:W-:Y:S01]  /*195f0*/  @P4 STG.E.U16 desc[UR36][R4.64+0x1e0], R144 ;  /* 0x0001e09004004986 */ /* 0x000fe2000c101524 */
[----:B------:R-:W-:Y:S01]  /*19600*/  ISETP.GT.AND P4, PT, R0, 0xf1, P0 ;  /* 0x000000f10000780c */ /* 0x000fe20000784270 */
[-C--:B------:R-:W-:Y:S01]  /*19610*/  FMUL R146, R146, R2.reuse ;  /* 0x0000000292927220 */ /* 0x080fe20000400000 */
[C---:B------:R-:W-:Y:S01]  /*19620*/  ISETP.GT.AND P1, PT, R0.reuse, 0xf9, P1 ;  /* 0x000000f90000780c */ /* 0x040fe20000f24270 */
[-C--:B------:R-:W-:Y:S01]  /*19630*/  FMUL R147, R147, R2.reuse ;  /* 0x0000000293937220 */ /* 0x080fe20000400000 */
[----:B------:R-:W-:Y:S01]  /*19640*/  ISETP.GT.AND P6, PT, R0, 0xf8, P0 ;  /* 0x000000f80000780c */ /* 0x000fe200007c4270 */
[-C--:B------:R-:W-:Y:S01]  /*19650*/  FMUL R148, R148, R2.reuse ;  /* 0x0000000294947220 */ /* 0x080fe20000400000 */
[----:B------:R-:W-:Y:S01]  /*19660*/  FMUL R149, R149, R2 ;  /* 0x0000000295957220 */ /* 0x000fe20000400000 */
[----:B------:R-:W-:Y:S02]  /*19670*/  F2FP.F16.F32.PACK_AB R145, RZ, R145 ;  /* 0x00000091ff91723e */ /* 0x000fe400000000ff */
[----:B------:R-:W-:-:S02]  /*19680*/  F2FP.F16.F32.PACK_AB R146, RZ, R146 ;  /* 0x00000092ff92723e */ /* 0x000fc400000000ff */
[----:B------:R-:W-:Y:S02]  /*19690*/  ISETP.GT.AND P0, PT, R0, 0xf9, P0 ;  /* 0x000000f90000780c */ /* 0x000fe40000704270 */
[----:B------:R-:W-:Y:S01]  /*196a0*/  F2FP.F16.F32.PACK_AB R147, RZ, R147 ;  /* 0x00000093ff93723e */ /* 0x000fe200000000ff */
[----:B------:R-:W-:Y:S01]  /*196b0*/  FMUL R150, R150, R2 ;  /* 0x0000000296967220 */ /* 0x000fe20000400000 */
[----:B------:R-:W-:Y:S02]  /*196c0*/  F2FP.F16.F32.PACK_AB R148, RZ, R148 ;  /* 0x00000094ff94723e */ /* 0x000fe400000000ff */
[----:B------:R-:W-:Y:S01]  /*196d0*/  F2FP.F16.F32.PACK_AB R149, RZ, R149 ;  /* 0x00000095ff95723e */ /* 0x000fe200000000ff */
[----:B------:R-:W-:Y:S01]  /*196e0*/  FMUL R151, R151, R2 ;  /* 0x0000000297977220 */ /* 0x000fe20000400000 */
[----:B------:R-:W-:Y:S01]  /*196f0*/  @P2 STG.E.U16 desc[UR36][R4.64+0x1e2], R145 ;  /* 0x0001e29104002986 */ /* 0x000fe2000c101524 */
[----:B------:R-:W-:-:S03]  /*19700*/  F2FP.F16.F32.PACK_AB R150, RZ, R150 ;  /* 0x00000096ff96723e */ /* 0x000fc600000000ff */
[----:B------:R-:W-:Y:S01]  /*19710*/  @P5 STG.E.U16 desc[UR36][R6.64+0x1e0], R146 ;  /* 0x0001e09206005986 */ /* 0x000fe2000c101524 */
[----:B------:R-:W-:-:S03]  /*19720*/  F2FP.F16.F32.PACK_AB R151, RZ, R151 ;  /* 0x00000097ff97723e */ /* 0x000fc600000000ff */
[----:B------:R-:W-:Y:S04]  /*19730*/  @P4 STG.E.U16 desc[UR36][R6.64+0x1e2], R147 ;  /* 0x0001e29306004986 */ /* 0x000fe8000c101524 */
[----:B------:R-:W-:Y:S04]  /*19740*/  @P3 STG.E.U16 desc[UR36][R4.64+0x1f0], R148 ;  /* 0x0001f09404003986 */ /* 0x000fe8000c101524 */
[----:B------:R0:W-:Y:S02]  /*19750*/  @P1 STG.E.U16 desc[UR36][R4.64+0x1f2], R149 ;  /* 0x0001f29504001986 */ /* 0x0001e4000c101524 */
[----:B0-----:R-:W-:Y:S01]  /*19760*/  @P6 IMAD.MOV.U32 R4, RZ, RZ, R6 ;  /* 0x000000ffff046224 */ /* 0x001fe200078e0006 */
[----:B------:R-:W-:-:S05]  /*19770*/  @P6 MOV R5, R7 ;  /* 0x0000000700056202 */ /* 0x000fca0000000f00 */
[----:B------:R0:W-:Y:S04]  /*19780*/  @P6 STG.E.U16 desc[UR36][R4.64+0x1f0], R150 ;  /* 0x0001f09604006986 */ /* 0x0001e8000c101524 */
[----:B------:R0:W-:Y:S02]  /*19790*/  @P0 STG.E.U16 desc[UR36][R6.64+0x1f2], R151 ;  /* 0x0001f29706000986 */ /* 0x0001e4000c101524 */
.L_x_536:
[----:B------:R-:W-:Y:S05]  /*197a0*/  BSYNC B0 ;  /* 0x0000000000007941 */ /* 0x000fea0003800000 */
.L_x_28:
[----:B0-----:R-:W2:Y:S04]  /*197b0*/  LDL.LU R5, [R1+0x200] ;  /* 0x0002000001057983 */ /* 0x001ea80000300800 */
[----:B------:R-:W2:Y:S01]  /*197c0*/  LDL.LU R4, [R1+0x204] ;  /* 0x0002040001047983 */ /* 0x000ea20000300800 */
[----:B------:R-:W-:Y:S01]  /*197d0*/  ULDC UR4, c[0x0][0xc] ;  /* 0x0000030000047ab9 */ /* 0x000fe20000000800 */
[----:B------:R-:W-:Y:S01]  /*197e0*/  ULDC UR5, c[0x0][0x10] ;  /* 0x0000040000057ab9 */ /* 0x000fe20000000800 */
[----:B-----5:R-:W2:Y:S01]  /*197f0*/  LDC R3, c[0x0][0x14] ;  /* 0x00000500ff037b82 */ /* 0x020ea20000000800 */
[----:B------:R-:W-:Y:S01]  /*19800*/  UIMAD.WIDE.U32 UR4, UR4, UR5, URZ ;  /* 0x00000005040472a5 */ /* 0x000fe2000f8e003f */
[----:B----4-:R-:W-:Y:S01]  /*19810*/  PRMT R0, RZ, 0x7610, R0 ;  /* 0x00007610ff007816 */ /* 0x010fe20000000000 */
[----:B------:R-:W-:Y:S01]  /*19820*/  UMOV UR42, 0xffffffff ;  /* 0xffffffff002a7882 */ /* 0x000fe20000000000 */
[----:B------:R-:W-:-:S03]  /*19830*/  UMOV UR43, 0xffffffff ;  /* 0xffffffff002b7882 */ /* 0x000fc60000000000 */
[----:B--2---:R-:W-:-:S04]  /*19840*/  IMAD.WIDE.U32 R4, R3, UR4, R4 ;  /* 0x0000000403047c25 */ /* 0x004fc8000f8e0004 */
[----:B------:R-:W-:Y:S01]  /*19850*/  IMAD R3, R3, UR5, RZ ;  /* 0x0000000503037c24 */ /* 0x000fe2000f8e02ff */
[----:B------:R-:W-:Y:S01]  /*19860*/  ULDC.64 UR4, c[0x0][0x650] ;  /* 0x0001940000047ab9 */ /* 0x000fe20000000a00 */
[----:B------:R-:W-:Y:S01]  /*19870*/  IMAD.MOV.U32 R7, RZ, RZ, R4 ;  /* 0x000000ffff077224 */ /* 0x000fe200078e0004 */
[----:B------:R-:W-:Y:S01]  /*19880*/  ISETP.GE.U32.AND P0, PT, R4, UR4, PT ;  /* 0x0000000404007c0c */ /* 0x000fe2000bf06070 */
[----:B------:R-:W-:-:S05]  /*19890*/  IMAD.IADD R6, R5, 0x1, R3 ;  /* 0x0000000105067824 */ /* 0x000fca00078e0203 */
[----:B------:R0:W-:Y:S01]  /*198a0*/  STL [R1+0x200], R6 ;  /* 0x0002000601007387 */ /* 0x0001e20000100800 */
[----:B------:R-:W-:-:S03]  /*198b0*/  ISETP.GE.U32.AND.EX P0, PT, R6, UR5, PT, P0 ;  /* 0x0000000506007c0c */ /* 0x000fc6000bf06100 */
[----:B------:R0:W-:Y:S10]  /*198c0*/  STL [R1+0x204], R7 ;  /* 0x0002040701007387 */ /* 0x0001f40000100800 */
[----:B0-----:R-:W-:Y:S05]  /*198d0*/  @P0 BRA `(.L_x_537) ;  /* 0x0000000400880947 */ /* 0x001fea0003800000 */
[----:B------:R-:W0:Y:S01]  /*198e0*/  S2UR UR6, SR_CTAID.X ;  /* 0x00000000000679c3 */ /* 0x000e220000002500 */
[----:B------:R-:W-:Y:S01]  /*198f0*/  ULDC.64 UR12, c[0x0][0x628] ;  /* 0x00018a00000c7ab9 */ /* 0x000fe20000000a00 */
[----:B------:R-:W-:Y:S01]  /*19900*/  ULDC UR4, c[0x0][0x150] ;  /* 0x0000540000047ab9 */ /* 0x000fe20000000800 */
[----:B------:R-:W-:Y:S01]  /*19910*/  ISETP.NE.U32.AND P0, PT, RZ, UR12, PT ;  /* 0x0000000cff007c0c */ /* 0x000fe2000bf05070 */
[----:B------:R-:W-:Y:S01]  /*19920*/  ULDC UR15, c[0x0][0x630] ;  /* 0x00018c00000f7ab9 */ /* 0x000fe20000000800 */
[C---:B------:R-:W-:Y:S01]  /*19930*/  R2UR UR16, R7.reuse ;  /* 0x00000000071072ca */ /* 0x040fe200000e0000 */
[----:B------:R-:W-:Y:S01]  /*19940*/  ULDC UR19, c[0x0][0x154] ;  /* 0x0000550000137ab9 */ /* 0x000fe20000000800 */
[----:B------:R-:W-:Y:S01]  /*19950*/  ISETP.NE.AND.EX P0, PT, RZ, UR13, PT, P0 ;  /* 0x0000000dff007c0c */ /* 0x000fe2000bf05300 */
[----:B------:R-:W2:Y:S01]  /*19960*/  S2UR UR18, SR_CTAID.Y ;  /* 0x00000000001279c3 */ /* 0x000ea20000002600 */
[----:B------:R-:W-:Y:S02]  /*19970*/  R2UR UR17, R6 ;  /* 0x00000000061172ca */ /* 0x000fe400000e0000 */
[----:B------:R-:W-:-:S02]  /*19980*/  R2UR UR10, R7 ;  /* 0x00000000070a72ca */ /* 0x000fc400000e0000 */
[----:B------:R-:W-:Y:S02]  /*19990*/  R2UR UR11, R6 ;  /* 0x00000000060b72ca */ /* 0x000fe400000e0000 */
[----:B0-----:R-:W-:-:S05]  /*199a0*/  I2FP.F32.U32 R0, UR6 ;  /* 0x0000000600007c45 */ /* 0x001fca0008201000 */
[----:B------:R-:W-:-:S04]  /*199b0*/  FMUL R0, R0, UR4 ;  /* 0x0000000400007c20 */ /* 0x000fc80008400000 */
[----:B------:R0:W4:Y:S01]  /*199c0*/  F2I.U32.TRUNC.NTZ R3, R0 ;  /* 0x0000000000037305 */ /* 0x000122000020f000 */
[----:B--2---:R-:W-:Y:S05]  /*199d0*/  @!P0 BRA `(.L_x_538) ;  /* 0x0000000000308947 */ /* 0x004fea0003800000 */
        /* <DEDUP_REMOVED lines=12> */
.L_x_538:
[----:B------:R-:W-:Y:S01]  /*19aa0*/  USHF.R.U64 UR43, UR10, UR15, UR11 ;  /* 0x0000000f0a2b7299 */ /* 0x000fe2000800120b */
[----:B0-----:R-:W-:Y:S01]  /*19ab0*/  I2FP.F32.U32 R0, UR18 ;  /* 0x0000001200007c45 */ /* 0x001fe20008201000 */
[----:B------:R-:W-:Y:S02]  /*19ac0*/  USHF.R.U32.HI UR4, URZ, UR15, UR11 ;  /* 0x0000000f3f047299 */ /* 0x000fe4000801160b */
        /* <DEDUP_REMOVED lines=8> */
[----:B------:R-:W-:Y:S01]  /*19b50*/  UIMAD.WIDE.U32 UR8, UR10, UR12, UR8 ;  /* 0x0000000c0a0872a5 */ /* 0x000fe2000f8e0008 */
[----:B----4-:R-:W-:Y:S01]  /*19b60*/  R2UR UR12, R3 ;  /* 0x00000000030c72ca */ /* 0x010fe200000e0000 */
[----:B------:R-:W-:Y:S01]  /*19b70*/  UIMAD UR10, UR10, UR13, UR4 ;  /* 0x0000000d0a0a72a4 */ /* 0x000fe2000f8e0204 */
[----:B------:R-:W-:Y:S01]  /*19b80*/  ULDC UR11, c[0x0][0x618] ;  /* 0x00018600000b7ab9 */ /* 0x000fe20000000800 */
[----:B------:R-:W-:Y:S02]  /*19b90*/  ULDC UR21, c[0x0][0x658] ;  /* 0x0001960000157ab9 */ /* 0x000fe40000000800 */
[----:B------:R-:W-:Y:S01]  /*19ba0*/  UIADD3 UR9, UR9, UR10, URZ ;  /* 0x0000000a09097290 */ /* 0x000fe2000fffe03f */
[----:B------:R-:W-:Y:S01]  /*19bb0*/  UMOV UR15, 0xffffffff ;  /* 0xffffffff000f7882 */ /* 0x000fe20000000000 */
[----:B------:R-:W-:Y:S01]  /*19bc0*/  ULDC.64 UR4, c[0x0][0x640] ;  /* 0x0001900000047ab9 */ /* 0x000fe20000000a00 */
[----:B------:R-:W-:Y:S01]  /*19bd0*/  USHF.L.U32 UR15, UR15, UR21, URZ ;  /* 0x000000150f0f7299 */ /* 0x000fe2000800063f */
[----:B------:R-:W-:Y:S01]  /*19be0*/  ISETP.NE.U32.AND P0, PT, RZ, UR4, PT ;  /* 0x00000004ff007c0c */ /* 0x000fe2000bf05070 */
[----:B------:R-:W-:-:S02]  /*19bf0*/  USHF.R.U64 UR16, UR8, UR11, UR9 ;  /* 0x0000000b08107299 */ /* 0x000fc40008001209 */
[----:B------:R-:W-:Y:S01]  /*19c00*/  USHF.R.U32.HI UR8, URZ, UR11, UR9 ;  /* 0x0000000b3f087299 */ /* 0x000fe20008011609 */
[----:B0-----:R-:W-:Y:S01]  /*19c10*/  R2UR UR14, R0 ;  /* 0x00000000000e72ca */ /* 0x001fe200000e0000 */
[----:B------:R-:W-:Y:S01]  /*19c20*/  ULDC UR17, c[0x0][0x608] ;  /* 0x0001820000117ab9 */ /* 0x000fe20000000800 */
[----:B------:R-:W-:Y:S01]  /*19c30*/  ULOP3.LUT UR41, URZ, UR15, URZ, 0x33, !UPT ;  /* 0x0000000f3f297292 */ /* 0x000fe2000f8e333f */
[----:B------:R-:W-:Y:S01]  /*19c40*/  ISETP.NE.AND.EX P0, PT, RZ, UR5, PT, P0 ;  /* 0x00000005ff007c0c */ /* 0x000fe2000bf05300 */
[----:B------:R-:W-:Y:S02]  /*19c50*/  USHF.R.U64 UR15, UR16, UR17, UR8 ;  /* 0x00000011100f7299 */ /* 0x000fe40008001208 */
[----:B------:R-:W-:Y:S02]  /*19c60*/  USHF.R.U32.HI UR8, URZ, UR17, UR8 ;  /* 0x000000113f087299 */ /* 0x000fe40008011608 */
[----:B------:R-:W-:Y:S02]  /*19c70*/  UIADD3 UR12, -UR12, URZ, URZ ;  /* 0x0000003f0c0c7290 */ /* 0x000fe4000fffe13f */
[----:B------:R-:W-:Y:S01]  /*19c80*/  USHF.R.U64 UR17, UR15, UR21, UR8 ;  /* 0x000000150f117299 */ /* 0x000fe20008001208 */
[----:B------:R-:W-:Y:S01]  /*19c90*/  UMOV UR19, 0x1 ;  /* 0x0000000100137882 */ /* 0x000fe20000000000 */
[----:B------:R-:W-:Y:S01]  /*19ca0*/  ULDC UR13, c[0x0][0x144] ;  /* 0x00005100000d7ab9 */ /* 0x000fe20000000800 */
[----:B------:R-:W-:Y:S01]  /*19cb0*/  ULDC UR7, c[0x0][0x600] ;  /* 0x0001800000077ab9 */ /* 0x000fe20000000800 */
[----:B------:R-:W-:-:S02]  /*19cc0*/  USHF.L.U32 UR24, UR19, UR21, URZ ;  /* 0x0000001513187299 */ /* 0x000fc4000800063f */
[----:B------:R-:W-:Y:S02]  /*19cd0*/  USHF.R.U32.HI UR8, URZ, UR21, UR8 ;  /* 0x000000153f087299 */ /* 0x000fe40008011608 */
[----:B------:R-:W-:Y:S02]  /*19ce0*/  UIMAD UR21, UR13, UR12, UR6 ;  /* 0x0000000c0d1572a4 */ /* 0x000fe4000f8e0206 */
[----:B------:R-:W-:Y:S02]  /*19cf0*/  UIADD3 UR20, UR7, -0x1, URZ ;  /* 0xffffffff07147890 */ /* 0x000fe4000fffe03f */
[----:B------:R-:W-:Y:S01]  /*19d00*/  UIADD3 UR19, -UR14, URZ, URZ ;  /* 0x0000003f0e137290 */ /* 0x000fe2000fffe13f */
        /* <DEDUP_REMOVED lines=17> */
.L_x_539:
[----:B------:R-:W-:Y:S01]  /*19e20*/  UISETP.NE.AND UP0, UPT, UR45, URZ, UPT ;  /* 0x0000003f2d00728c */ /* 0x000fe2000bf05270 */
[----:B------:R-:W-:Y:S01]  /*19e30*/  MOV R0, 0x1 ;  /* 0x0000000100007802 */ /* 0x000fe20000000f00 */
[----:B------:R-:W-:Y:S02]  /*19e40*/  USHF.R.U64 UR4, UR6, UR22, UR8 ;  /* 0x0000001606047299 */ /* 0x000fe40008001208 */
[----:B------:R-:W-:Y:S02]  /*19e50*/  ULOP3.LUT UR41, UR15, UR41, URZ, 0xc0, !UPT ;  /* 0x000000290f297292 */ /* 0x000fe4000f8ec03f */
[----:B------:R-:W-:Y:S02]  /*19e60*/  UIADD3 UR5, -UR4, URZ, URZ ;  /* 0x0000003f04057290 */ /* 0x000fe4000fffe13f */
[----:B------:R-:W-:Y:S02]  /*19e70*/  UIMAD UR41, UR24, UR4, UR41 ;  /* 0x00000004182972a4 */ /* 0x000fe4000f8e0229 */
[----:B------:R-:W-:-:S02]  /*19e80*/  ULOP3.LUT UR16, UR16, UR20, URZ, 0xc0, !UPT ;  /* 0x0000001410107292 */ /* 0x000fc4000f8ec03f */
[----:B------:R-:W-:Y:S02]  /*19e90*/  @UP0 UIMAD UR21, UR25, UR19, UR18 ;  /* 0x00000013191502a4 */ /* 0x000fe4000f8e0212 */
[----:B------:R-:W-:-:S03]  /*19ea0*/  UIMAD UR4, UR5, UR23, UR17 ;  /* 0x00000017050472a4 */ /* 0x000fc6000f8e0211 */
[----:B------:R-:W-:Y:S01]  /*19eb0*/  ULDC UR5, c[0x0][0x610] ;  /* 0x0001840000057ab9 */ /* 0x000fe20000000800 */
[----:B------:R-:W-:Y:S02]  /*19ec0*/  UIMAD UR4, UR4, UR7, UR16 ;  /* 0x00000007040472a4 */ /* 0x000fe4000f8e0210 */
[----:B------:R-:W-:-:S04]  /*19ed0*/  UIMAD UR41, UR41, UR5, UR21 ;  /* 0x00000005292972a4 */ /* 0x000fc8000f8e0215 */
[----:B------:R-:W-:Y:S02]  /*19ee0*/  USEL UR42, UR4, UR41, !UP0 ;  /* 0x00000029042a7287 */ /* 0x000fe4000c000000 */
[----:B------:R-:W-:-:S12]  /*19ef0*/  USEL UR41, UR41, UR4, !UP0 ;  /* 0x0000000429297287 */ /* 0x000fd8000c000000 */
.L_x_537:
[----:B------:R-:W-:-:S13]  /*19f00*/  LOP3.LUT P0, RZ, R0, 0xff, RZ, 0xc0, !PT ;  /* 0x000000ff00ff7812 */ /* 0x000fda000780c0ff */
[----:B------:R-:W-:Y:S05]  /*19f10*/  @P0 BRA `(.L_x_540) ;  /* 0xfffffe70007c0947 */ /* 0x000fea000383ffff */
[----:B------:R-:W-:Y:S05]  /*19f20*/  EXIT ;  /* 0x000000000000794d */ /* 0x000fea0003800000 */
.L_x_3:
[----:B------:R-:W2:Y:S01]  /*19f30*/  LDL R4, [R1+0x204] ;  /* 0x0002040001047983 */ /* 0x000ea20000100800 */
[----:B------:R-:W-:-:S03]  /*19f40*/  ULDC.64 UR8, c[0x0][0x650] ;  /* 0x0001940000087ab9 */ /* 0x000fc60000000a00 */
[----:B------:R-:W3:Y:S01]  /*19f50*/  LDL R3, [R1+0x200] ;  /* 0x0002000001037983 */ /* 0x000ee20000100800 */
[----:B------:R-:W-:Y:S01]  /*19f60*/  PRMT R0, RZ, 0x7610, R0 ;  /* 0x00007610ff007816 */ /* 0x000fe20000000000 */
[----:B------:R-:W-:Y:S01]  /*19f70*/  IMAD.MOV.U32 R5, RZ, RZ, -0x1 ;  /* 0xffffffffff057424 */ /* 0x000fe200078e00ff */
[----:B------:R-:W-:Y:S01]  /*19f80*/  MOV R10, 0xffffffff ;  /* 0xffffffff000a7802 */ /* 0x000fe20000000f00 */
[----:B------:R-:W-:Y:S01]  /*19f90*/  IMAD.MOV.U32 R2, RZ, RZ, -0x1 ;  /* 0xffffffffff027424 */ /* 0x000fe200078e00ff */
[----:B--2---:R-:W-:-:S04]  /*19fa0*/  ISETP.GE.U32.AND P0, PT, R4, UR8, PT ;  /* 0x0000000804007c0c */ /* 0x004fc8000bf06070 */
[----:B---3--:R-:W-:-:S13]  /*19fb0*/  ISETP.GE.U32.AND.EX P0, PT, R3, UR9, PT, P0 ;  /* 0x0000000903007c0c */ /* 0x008fda000bf06100 */
[----:B------:R-:W-:Y:S05]  /*19fc0*/  @P0 BRA `(.L_x_541) ;  /* 0x00000004008c0947 */ /* 0x000fea0003800000 */
[----:B------:R-:W-:Y:S01]  /*19fd0*/  I2FP.F32.U32 R0, UR4 ;  /* 0x0000000400007c45 */ /* 0x000fe20008201000 */
[----:B0-----:R-:W-:Y:S01]  /*19fe0*/  ULDC.64 UR16, c[0x0][0x628] ;  /* 0x00018a0000107ab9 */ /* 0x001fe20000000a00 */
        /* <DEDUP_REMOVED lines=24> */
.L_x_542:
        /* <DEDUP_REMOVED lines=24> */
[----:B------:R-:W-:Y:S01]  /*1a2f0*/  UMOV UR19, 0x1 ;  /* 0x0000000100137882 */ /* 0x000fe20000000000 */
[----:B------:R-:W-:Y:S01]  /*1a300*/  ULDC UR20, c[0x0][0x608] ;  /* 0x0001820000147ab9 */ /* 0x000fe20000000800 */
[----:B------:R-:W-:Y:S01]  /*1a310*/  USHF.L.U32 UR26, UR19, UR23, URZ ;  /* 0x00000017131a7299 */ /* 0x000fe2000800063f */
[----:B------:R-:W-:Y:S01]  /*1a320*/  ISETP.NE.AND.EX P0, PT, RZ, UR9, PT, P0 ;  /* 0x00000009ff007c0c */ /* 0x000fe2000bf05300 */
[----:B------:R-:W-:Y:S02]  /*1a330*/  USHF.R.U64 UR19, UR18, UR20, UR11 ;  /* 0x0000001412137299 */ /* 0x000fe4000800120b */
[----:B------:R-:W-:Y:S02]  /*1a340*/  USHF.R.U32.HI UR11, URZ, UR20, UR11 ;  /* 0x000000143f0b7299 */ /* 0x000fe4000801160b */
[----:B------:R-:W-:-:S02]  /*1a350*/  UIADD3 UR15, -UR15, URZ, URZ ;  /* 0x0000003f0f0f7290 */ /* 0x000fc4000fffe13f */
[----:B------:R-:W-:Y:S01]  /*1a360*/  USHF.R.U64 UR20, UR19, UR23, UR11 ;  /* 0x0000001713147299 */ /* 0x000fe2000800120b */
[----:B------:R-:W-:Y:S01]  /*1a370*/  ULDC UR16, c[0x0][0x144] ;  /* 0x0000510000107ab9 */ /* 0x000fe20000000800 */
[----:B------:R-:W-:Y:S01]  /*1a380*/  ULDC UR6, c[0x0][0x600] ;  /* 0x0001800000067ab9 */ /* 0x000fe20000000800 */
[----:B------:R-:W-:Y:S02]  /*1a390*/  USHF.R.U32.HI UR11, URZ, UR23, UR11 ;  /* 0x000000173f0b7299 */ /* 0x000fe4000801160b */
[----:B------:R-:W-:Y:S02]  /*1a3a0*/  UIMAD UR23, UR16, UR15, UR4 ;  /* 0x0000000f101772a4 */ /* 0x000fe4000f8e0204 */
[----:B------:R-:W-:Y:S02]  /*1a3b0*/  UIADD3 UR22, UR6, -0x1, URZ ;  /* 0xffffffff06167890 */ /* 0x000fe4000fffe03f */
[----:B------:R-:W-:Y:S02]  /*1a3c0*/  ULOP3.LUT UR27, URZ, UR13, URZ, 0x33, !UPT ;  /* 0x0000000d3f1b7292 */ /* 0x000fe4000f8e333f */
        /* <DEDUP_REMOVED lines=18> */
.L_x_543:
[----:B------:R-:W-:Y:S01]  /*1a4f0*/  UISETP.NE.AND UP0, UPT, UR45, URZ, UPT ;  /* 0x0000003f2d00728c */ /* 0x000fe2000bf05270 */
[----:B------:R-:W-:Y:S01]  /*1a500*/  IMAD.MOV.U32 R0, RZ, RZ, 0x1 ;  /* 0x00000001ff007424 */ /* 0x000fe200078e00ff */
[----:B------:R-:W-:Y:S01]  /*1a510*/  USHF.R.U64 UR8, UR4, UR24, UR11 ;  /* 0x0000001804087299 */ /* 0x000fe2000800120b */
[----:B------:R-:W-:Y:S01]  /*1a520*/  IMAD.U32 R10, RZ, RZ, UR5 ;  /* 0x00000005ff0a7e24 */ /* 0x000fe2000f8e00ff */
[----:B------:R-:W-:Y:S02]  /*1a530*/  ULOP3.LUT UR4, UR19, UR27, URZ, 0xc0, !UPT ;  /* 0x0000001b13047292 */ /* 0x000fe4000f8ec03f */
[----:B------:R-:W-:Y:S02]  /*1a540*/  ULOP3.LUT UR18, UR18, UR22, URZ, 0xc0, !UPT ;  /* 0x0000001612127292 */ /* 0x000fe4000f8ec03f */
[----:B------:R-:W-:-:S03]  /*1a550*/  UIMAD UR4, UR26, UR8, UR4 ;  /* 0x000000081a0472a4 */ /* 0x000fc6000f8e0204 */
[----:B------:R-:W-:Y:S02]  /*1a560*/  @UP0 UIMAD UR23, UR28, UR21, UR7 ;  /* 0x000000151c1702a4 */ /* 0x000fe4000f8e0207 */
[----:B------:R-:W-:-:S03]  /*1a570*/  UIADD3 UR7, -UR8, URZ, URZ ;  /* 0x0000003f08077290 */ /* 0x000fc6000fffe13f */
[----:B------:R-:W-:Y:S01]  /*1a580*/  ULDC UR8, c[0x0][0x610] ;  /* 0x0001840000087ab9 */ /* 0x000fe20000000800 */
[----:B------:R-:W-:Y:S02]  /*1a590*/  UIMAD UR7, UR7, UR25, UR20 ;  /* 0x00000019070772a4 */ /* 0x000fe4000f8e0214 */
[----:B------:R-:W-:Y:S02]  /*1a5a0*/  UIMAD UR4, UR4, UR8, UR23 ;  /* 0x00000008040472a4 */ /* 0x000fe4000f8e0217 */
[----:B------:R-:W-:-:S04]  /*1a5b0*/  UIMAD UR7, UR7, UR6, UR18 ;  /* 0x00000006070772a4 */ /* 0x000fc8000f8e0212 */
[----:B------:R-:W-:Y:S02]  /*1a5c0*/  USEL UR6, UR7, UR4, !UP0 ;  /* 0x0000000407067287 */ /* 0x000fe4000c000000 */
[----:B------:R-:W-:-:S04]  /*1a5d0*/  USEL UR4, UR4, UR7, !UP0 ;  /* 0x0000000704047287 */ /* 0x000fc8000c000000 */
[----:B------:R-:W-:Y:S02]  /*1a5e0*/  MOV R2, UR6 ;  /* 0x0000000600027c02 */ /* 0x000fe40008000f00 */
[----:B------:R-:W-:-:S07]  /*1a5f0*/  IMAD.U32 R5, RZ, RZ, UR4 ;  /* 0x00000004ff057e24 */ /* 0x000fce000f8e00ff */
.L_x_541:
[----:B------:R-:W-:-:S08]  /*1a600*/  NOP ;  /* 0x0000000000007918 */ /* 0x000fd00000000000 */
[----:B0-----:R-:W0:-:S00]  /*1a610*/  USETMAXREG.DEALLOC.CTAPOOL 0x18 ;  /* 0x00000018000079c8 */ /* 0x001e0000080e0500 */
[----:B------:R-:W-:-:S13]  /*1a620*/  ISETP.NE.AND P0, PT, RZ, UR10, PT ;  /* 0x0000000aff007c0c */ /* 0x000fda000bf05270 */
[----:B------:R-:W-:Y:S05]  /*1a630*/  @P0 EXIT ;  /* 0x000000000000094d */ /* 0x000fea0003800000 */
[----:B0-----:R-:W-:Y:S01]  /*1a640*/  LOP3.LUT P0, RZ, R0, 0xff, RZ, 0xc0, !PT ;  /* 0x000000ff00ff7812 */ /* 0x001fe2000780c0ff */
[----:B------:R-:W-:Y:S01]  /*1a650*/  IMAD.MOV.U32 R7, RZ, RZ, 0x1 ;  /* 0x00000001ff077424 */ /* 0x000fe200078e00ff */
[----:B------:R-:W-:-:S11]  /*1a660*/  MOV R6, RZ ;  /* 0x000000ff00067202 */ /* 0x000fd60000000f00 */
[----:B------:R-:W-:Y:S05]  /*1a670*/  @!P0 BRA `(.L_x_544) ;  /* 0x0000000c00588947 */ /* 0x000fea0003800000 */
[----:B------:R-:W0:Y:S01]  /*1a680*/  S2R R3, SR_TID.X ;  /* 0x0000000000037919 */ /* 0x000e220000002100 */
[----:B------:R-:W1:Y:S01]  /*1a690*/  LDC R0, c[0x0][0x28c] ;  /* 0x0000a300ff007b82 */ /* 0x000e620000000800 */
[----:B------:R-:W-:Y:S01]  /*1a6a0*/  ULDC UR5, c[0x0][0x658] ;  /* 0x0001960000057ab9 */ /* 0x000fe20000000800 */
[----:B------:R-:W-:Y:S01]  /*1a6b0*/  UMOV UR7, 0xffffffff ;  /* 0xffffffff00077882 */ /* 0x000fe20000000000 */
[----:B------:R-:W-:Y:S01]  /*1a6c0*/  ULDC UR6, c[0x0][0xc] ;  /* 0x0000030000067ab9 */ /* 0x000fe20000000800 */
[----:B------:R-:W-:Y:S01]  /*1a6d0*/  USHF.L.U32 UR8, UR7, UR5, URZ ;  /* 0x0000000507087299 */ /* 0x000fe2000800063f */
[----:B------:R-:W-:Y:S01]  /*1a6e0*/  BSSY B0, `(.L_x_544) ;  /* 0x00000cf000007945 */ /* 0x000fe20003800000 */
[----:B------:R-:W-:Y:S01]  /*1a6f0*/  UMOV UR9, 0x1 ;  /* 0x0000000100097882 */ /* 0x000fe20000000000 */
[----:B------:R-:W-:Y:S01]  /*1a700*/  ULDC UR7, c[0x0][0x10] ;  /* 0x0000040000077ab9 */ /* 0x000fe20000000800 */
[----:B------:R-:W-:Y:S01]  /*1a710*/  USHF.L.U32 UR17, UR9, UR5, URZ ;  /* 0x0000000509117299 */ /* 0x000fe2000800063f */
[----:B------:R-:W-:Y:S01]  /*1a720*/  IMAD.MOV.U32 R9, RZ, RZ, 0x1 ;  /* 0x00000001ff097424 */ /* 0x000fe200078e00ff */
[----:B------:R-:W-:Y:S01]  /*1a730*/  UIMAD.WIDE.U32 UR6, UR6, UR7, URZ ;  /* 0x00000007060672a5 */ /* 0x000fe2000f8e003f */
[----:B------:R-:W-:Y:S01]  /*1a740*/  MOV R7, 0x1 ;  /* 0x0000000100077802 */ /* 0x000fe20000000f00 */
[----:B------:R-:W-:Y:S01]  /*1a750*/  ULDC UR5, c[0x0][0x14] ;  /* 0x0000050000057ab9 */ /* 0x000fe20000000800 */
[----:B------:R-:W-:Y:S01]  /*1a760*/  IMAD.MOV.U32 R6, RZ, RZ, RZ ;  /* 0x000000ffff067224 */ /* 0x000fe200078e00ff */
[----:B------:R-:W-:-:S02]  /*1a770*/  UIMAD.WIDE.U32 UR20, UR6, UR5, URZ ;  /* 0x00000005061472a5 */ /* 0x000fc4000f8e003f */
[----:B------:R-:W-:Y:S01]  /*1a780*/  UIMAD UR13, UR7, UR5, URZ ;  /* 0x00000005070d72a4 */ /* 0x000fe2000f8e023f */
[----:B------:R-:W-:Y:S01]  /*1a790*/  ULDC UR4, c[0x0][0x600] ;  /* 0x0001800000047ab9 */ /* 0x000fe20000000800 */
[----:B------:R-:W-:Y:S02]  /*1a7a0*/  ULOP3.LUT UR19, UR40, 0x2, URZ, 0xfc, !UPT ;  /* 0x0000000228137892 */ /* 0x000fe4000f8efc3f */
[----:B------:R-:W-:Y:S02]  /*1a7b0*/  UIADD3 UR4, UR4, -0x1, URZ ;  /* 0xffffffff04047890 */ /* 0x000fe4000fffe03f */
[----:B------:R-:W-:Y:S01]  /*1a7c0*/  ULOP3.LUT UR16, URZ, UR8, URZ, 0x33, !UPT ;  /* 0x000000083f107292 */ /* 0x000fe2000f8e333f */
[----:B-1----:R-:W-:Y:S01]  /*1a7d0*/  VIADD R0, R0, 0x3f ;  /* 0x0000003f00007836 */ /* 0x002fe20000000000 */
[----:B------:R-:W-:Y:S01]  /*1a7e0*/  UIADD3 UR13, UR21, UR13, URZ ;  /* 0x0000000d150d7290 */ /* 0x000fe2000fffe03f */
[----:B------:R-:W-:Y:S01]  /*1a7f0*/  ULDC.64 UR22, c[0x0][0x198] ;  /* 0x0000660000167ab9 */ /* 0x000fe20000000a00 */
[----:B0-----:R-:W-:-:S02]  /*1a800*/  LOP3.LUT P3, RZ, R3, 0x7f, RZ, 0xc0, !PT ;  /* 0x0000007f03ff7812 */ /* 0x001fc4000786c0ff */
[----:B------:R-:W-:Y:S02]  /*1a810*/  LOP3.LUT P0, RZ, R3, 0x1f, RZ, 0xc0, !PT ;  /* 0x0000001f03ff7812 */ /* 0x000fe4000780c0ff */
[----:B------:R-:W-:Y:S02]  /*1a820*/  SHF.R.S32.HI R3, RZ, 0x1f, R0 ;  /* 0x0000001fff037819 */ /* 0x000fe40000011400 */
[----:B------:R-:W-:Y:S02]  /*1a830*/  PLOP3.LUT P0, PT, P0, P3, PT, 0x8a, 0x0 ;  /* 0x000000000000781c */ /* 0x000fe40000707172 */
[----:B------:R-:W-:-:S04]  /*1a840*/  LEA.HI R0, R3, R0, RZ, 0x6 ;  /* 0x0000000003007211 */ /* 0x000fc800078f30ff */
[----:B------:R-:W-:-:S05]  /*1a850*/  SHF.R.S32.HI R0, RZ, 0x6, R0 ;  /* 0x00000006ff007819 */ /* 0x000fca0000011400 */
[----:B------:R-:W-:-:S07]  /*1a860*/  VIADD R16, R0, 0x1 ;  /* 0x0000000100107836 */ /* 0x000fce0000000000 */
.L_x_556:
[----:B------:R-:W-:-:S03]  /*1a870*/  UMOV UR5, 0xffffffff ;  /* 0xffffffff00057882 */ /* 0x000fc60000000000 */
[----:B------:R-:W-:Y:S05]  /*1a880*/  BRA.DIV UR5, `(.L_x_545) ;  /* 0x0000000e05c47947 */ /* 0x000fea000b800000 */
[----:B------:R-:W-:-:S13]  /*1a890*/  ELECT P6, URZ, PT ;  /* 0x00000000003f782f */ /* 0x000fda00038c0000 */
.L_x_567:
[----:B------:R-:W0:Y:S01]  /*1a8a0*/  LDC R3, c[0x0][0x28c] ;  /* 0x0000a300ff037b82 */ /* 0x000e220000000800 */
[----:B------:R-:W-:Y:S01]  /*1a8b0*/  BSSY B1, `(.L_x_546) ;  /* 0x0000035000017945 */ /* 0x000fe20003800000 */
[----:B0-----:R-:W-:-:S13]  /*1a8c0*/  ISETP.LT.OR P6, PT, R3, 0x1, !P6 ;  /* 0x000000010300780c */ /* 0x001fda00077c1670 */
[----:B------:R-:W-:Y:S05]  /*1a8d0*/  @P6 BRA `(.L_x_547) ;  /* 0x0000000000c86947 */ /* 0x000fea0003800000 */
[----:B------:R-:W-:Y:S01]  /*1a8e0*/  SHF.L.U32 R2, R2, 0x8, RZ ;  /* 0x0000000802027819 */ /* 0x000fe200000006ff */
[----:B------:R-:W-:Y:S01]  /*1a8f0*/  IMAD.SHL.U32 R5, R5, 0x100, RZ ;  /* 0x0000010005057824 */ /* 0x000fe200078e00ff */
[----:B------:R-:W-:Y:S01]  /*1a900*/  MOV R4, R16 ;  /* 0x0000001000047202 */ /* 0x000fe20000000f00 */
[----:B------:R-:W-:Y:S02]  /*1a910*/  IMAD.MOV.U32 R13, RZ, RZ, RZ ;  /* 0x000000ffff0d7224 */ /* 0x000fe400078e00ff */
[----:B------:R-:W-:Y:S02]  /*1a920*/  IMAD.MOV.U32 R3, RZ, RZ, R7 ;  /* 0x000000ffff037224 */ /* 0x000fe400078e0007 */
[----:B------:R-:W-:-:S07]  /*1a930*/  IMAD.MOV.U32 R8, RZ, RZ, R6 ;  /* 0x000000ffff087224 */ /* 0x000fce00078e0006 */
.L_x_551:
[----:B------:R-:W0:Y:S01]  /*1a940*/  S2R R12, SR_CgaCtaId ;  /* 0x00000000000c7919 */ /* 0x000e220000008800 */
[----:B-1----:R-:W-:-:S04]  /*1a950*/  MOV R11, 0x400 ;  /* 0x00000400000b7802 */ /* 0x002fc80000000f00 */
[----:B0-----:R-:W-:Y:S02]  /*1a960*/  LEA R15, R12, R11, 0x18 ;  /* 0x0000000b0c0f7211 */ /* 0x001fe400078ec0ff */
[----:B------:R-:W-:Y:S01]  /*1a970*/  SHF.L.U32 R11, R3, 0x1f, RZ ;  /* 0x0000001f030b7819 */ /* 0x000fe200000006ff */
[----:B------:R-:W0:Y:S01]  /*1a980*/  @!P3 LDC R12, c[0x0][0x500] ;  /* 0x00014000ff0cbb82 */ /* 0x000e220000000800 */
[----:B------:R-:W-:-:S04]  /*1a990*/  LEA R14, R8, R15, 0x3 ;  /* 0x0000000f080e7211 */ /* 0x000fc800078e18ff */
[----:B------:R-:W1:Y:S02]  /*1a9a0*/  SYNCS.PHASECHK.TRANS64.TRYWAIT P1, [R14+URZ+0x20], R11 ;  /* 0x0000200b0e0075a7 */ /* 0x000e64000802017f */
[----:B-1----:R-:W-:Y:S05]  /*1a9b0*/  @!P1 BRA `(.L_x_548) ;  /* 0x0000000c00989947 */ /* 0x002fea0003800000 */
.L_x_568:
[----:B------:R-:W-:Y:S01]  /*1a9c0*/  UPRMT UR5, UR19, 0x9910, URZ ;  /* 0x0000991013057896 */ /* 0x000fe2000800003f */
[----:B0-----:R0:W-:Y:S03]  /*1a9d0*/  @!P3 SYNCS.ARRIVE.TRANS64 RZ, [R14+URZ], R12 ;  /* 0x0000000c0effb9a7 */ /* 0x0011e6000800003f */
[----:B------:R-:W-:-:S06]  /*1a9e0*/  UISETP.NE.AND UP0, UPT, UR5, 0x2, UPT ;  /* 0x000000020500788c */ /* 0x000fcc000bf05270 */
[----:B------:R-:W-:-:S13]  /*1a9f0*/  PLOP3.LUT P1, PT, PT, PT, UP0, 0x80, 0x0 ;  /* 0x000000000000781c */ /* 0x000fda0003f2f008 */
[----:B0-----:R-:W-:Y:S05]  /*1aa00*/  @P1 BRA `(.L_x_549) ;  /* 0x0000000000041947 */ /* 0x001fea0003800000 */
[----:B------:R-:W-:Y:S01]  /*1aa10*/  BPT.TRAP 0x1 ;  /* 0x000000040000795c */ /* 0x000fe20000300000 */
.L_x_549:
[----:B------:R-:W-:Y:S05]  /*1aa20*/  @P0 BRA `(.L_x_550) ;  /* 0x0000000000040947 */ /* 0x000fea0003800000 */
[----:B------:R-:W-:Y:S01]  /*1aa30*/  BPT.TRAP 0x1 ;  /* 0x000000040000795c */ /* 0x000fe20000300000 */
.L_x_550:
[----:B------:R-:W-:Y:S01]  /*1aa40*/  IMAD R15, R8, 0x8000, R15 ;  /* 0x00008000080f7824 */ /* 0x000fe200078e020f */
[----:B------:R-:W-:Y:S01]  /*1aa50*/  R2UR UR9, R14 ;  /* 0x000000000e0972ca */ /* 0x000fe200000e0000 */
[----:B------:R-:W-:Y:S01]  /*1aa60*/  UIADD3 UR6, UP0, UR22, 0xf0, URZ ;  /* 0x000000f016067890 */ /* 0x000fe2000ff1e03f */
[----:B------:R-:W-:Y:S01]  /*1aa70*/  R2UR UR11, R5 ;  /* 0x00000000050b72ca */ /* 0x000fe200000e0000 */
[----:B------:R-:W-:Y:S01]  /*1aa80*/  UIADD3 UR24, UP1, UR22, 0x1f0, URZ ;  /* 0x000001f016187890 */ /* 0x000fe2000ff3e03f */
[----:B------:R-:W-:Y:S01]  /*1aa90*/  R2UR UR5, R15 ;  /* 0x000000000f0572ca */ /* 0x000fe200000e0000 */
[----:B------:R-:W-:Y:S01]  /*1aaa0*/  UIADD3.X UR7, URZ, UR23, URZ, UP0, !UPT ;  /* 0x000000173f077290 */ /* 0x000fe200087fe43f */
[C---:B------:R-:W-:Y:S01]  /*1aab0*/  R2UR UR10, R13.reuse ;  /* 0x000000000d0a72ca */ /* 0x040fe200000e0000 */
[----:B------:R-:W-:Y:S01]  /*1aac0*/  VIADD R8, R8, 0x1 ;  /* 0x0000000108087836 */ /* 0x000fe20000000000 */
[----:B------:R-:W-:Y:S01]  /*1aad0*/  R2UR UR12, R10 ;  /* 0x000000000a0c72ca */ /* 0x000fe200000e0000 */
[----:B------:R-:W-:Y:S01]  /*1aae0*/  UIADD3.X UR25, URZ, UR23, URZ, UP1, !UPT ;  /* 0x000000173f197290 */ /* 0x000fe20008ffe43f */
[----:B------:R-:W-:Y:S01]  /*1aaf0*/  IADD3 R4, R4, -0x1, RZ ;  /* 0xffffffff04047810 */ /* 0x000fe20007ffe0ff */
[----:B------:R-:W-:Y:S01]  /*1ab00*/  UMOV UR14, 0x0 ;  /* 0x00000000000e7882 */ /* 0x000fe20000000000 */
[----:B------:R-:W-:Y:S01]  /*1ab10*/  R2UR UR18, R2 ;  /* 0x00000000021272ca */ /* 0x000fe200000e0000 */
[----:B------:R-:W-:Y:S01]  /*1ab20*/  UMOV UR15, 0x10000000 ;  /* 0x10000000000f7882 */ /* 0x000fe20000000000 */
[----:B------:R-:W-:Y:S01]  /*1ab30*/  ISETP.GT.AND P2, PT, R4, 0x1, PT ;  /* 0x000000010400780c */ /* 0x000fe20003f44270 */
[----:B------:R-:W-:Y:S01]  /*1ab40*/  VIADD R13, R13, 0x40 ;  /* 0x000000400d0d7836 */ /* 0x000fe20000000000 */
[----:B------:R-:W-:Y:S01]  /*1ab50*/  ISETP.NE.AND P1, PT, R8, 0x4, PT ;  /* 0x000000040800780c */ /* 0x000fe20003f25270 */
[----:B------:R-:W-:-:S02]  /*1ab60*/  UIADD3 UR8, UR5, 0x100, URZ ;  /* 0x0000010005087890 */ /* 0x000fc4000fffe03f */
[----:B------:R-:W-:Y:S01]  /*1ab70*/  UIADD3 UR5, UR5, 0x20100, URZ ;  /* 0x0002010005057890 */ /* 0x000fe2000fffe03f */
[----:B------:R-:W-:Y:S02]  /*1ab80*/  SEL R12, RZ, 0x1, P1 ;  /* 0x00000001ff0c7807 */ /* 0x000fe40000800000 */
[----:B------:R-:W-:Y:S02]  /*1ab90*/  SEL R8, R8, RZ, P1 ;  /* 0x000000ff08087207 */ /* 0x000fe40000800000 */
[----:B------:R-:W-:Y:S02]  /*1aba0*/  LOP3.LUT R3, R3, R12, RZ, 0x3c, !PT ;  /* 0x0000000c03037212 */ /* 0x000fe400078e3cff */
[----:B------:R0:W-:Y:S02]  /*1abb0*/  UTMALDG.3D [UR8], [UR6], desc[UR14] ;  /* 0x00000e08060075b4 */ /* 0x0001e40008011000 */
[----:B0-----:R-:W-:Y:S01]  /*1abc0*/  UMOV UR8, UR5 ;  /* 0x0000000500087c82 */ /* 0x001fe20008000000 */
[----:B------:R-:W-:-:S02]  /*1abd0*/  UMOV UR11, UR18 ;  /* 0x00000012000b7c82 */ /* 0x000fc40008000000 */
[----:B------:R0:W-:Y:S02]  /*1abe0*/  UTMALDG.3D [UR8], [UR24], desc[UR14] ;  /* 0x00000e08180075b4 */ /* 0x0001e40008011000 */
[----:B0-----:R-:W-:Y:S05]  /*1abf0*/  @P2 BRA `(.L_x_551) ;  /* 0xfffffffc00502947 */ /* 0x001fea000383ffff */
.L_x_547:
[----:B------:R-:W-:Y:S05]  /*1ac00*/  BSYNC B1 ;  /* 0x0000000000017941 */ /* 0x000fea0003800000 */
.L_x_546:
[----:B------:R-:W2:Y:S01]  /*1ac10*/  LDL.LU R15, [R1+0x200] ;  /* 0x00020000010f7983 */ /* 0x000ea20000300800 */
[----:B------:R-:W-:Y:S01]  /*1ac20*/  LOP3.LUT P4, RZ, R9, 0xff, RZ, 0xc0, !PT ;  /* 0x000000ff09ff7812 */ /* 0x000fe2000788c0ff */
[----:B------:R-:W-:Y:S01]  /*1ac30*/  IMAD.IADD R6, R0, 0x1, R6 ;  /* 0x0000000100067824 */ /* 0x000fe200078e0206 */
[----:B------:R-:W-:Y:S01]  /*1ac40*/  ULDC.64 UR6, c[0x0][0x650] ;  /* 0x0001940000067ab9 */ /* 0x000fe20000000a00 */
[----:B-1----:R-:W3:Y:S01]  /*1ac50*/  LDL.LU R14, [R1+0x204] ;  /* 0x00020400010e7983 */ /* 0x002ee20000300800 */
[----:B------:R-:W-:Y:S01]  /*1ac60*/  BSSY B1, `(.L_x_552) ;  /* 0x0000074000017945 */ /* 0x000fe20003800000 */
[----:B------:R-:W-:Y:S01]  /*1ac70*/  MOV R5, 0xffffffff ;  /* 0xffffffff00057802 */ /* 0x000fe20000000f00 */
[----:B------:R-:W-:Y:S01]  /*1ac80*/  IMAD.MOV.U32 R10, RZ, RZ, -0x1 ;  /* 0xffffffffff0a7424 */ /* 0x000fe200078e00ff */
[----:B------:R-:W-:Y:S02]  /*1ac90*/  SHF.R.U32.HI R2, RZ, 0x2, R6 ;  /* 0x00000002ff027819 */ /* 0x000fe40000011606 */
[----:B------:R-:W-:-:S02]  /*1aca0*/  ISETP.GT.U32.AND P1, PT, R6, 0x3, PT ;  /* 0x000000030600780c */ /* 0x000fc40003f24070 */
[----:B------:R-:W-:Y:S02]  /*1acb0*/  LOP3.LUT R2, R2, 0x1, RZ, 0xc0, !PT ;  /* 0x0000000102027812 */ /* 0x000fe400078ec0ff */
[----:B------:R-:W0:Y:S01]  /*1acc0*/  @P4 S2R R3, SR_CgaCtaId ;  /* 0x0000000000034919 */ /* 0x000e220000008800 */
[----:B------:R-:W-:Y:S02]  /*1acd0*/  ISETP.LT.U32.AND P1, PT, R0, 0x4, P1 ;  /* 0x000000040000780c */ /* 0x000fe40000f21070 */
[----:B------:R-:W-:Y:S02]  /*1ace0*/  ISETP.NE.U32.AND P2, PT, R2, 0x1, PT ;  /* 0x000000010200780c */ /* 0x000fe40003f45070 */
[----:B------:R-:W-:Y:S02]  /*1acf0*/  @P4 MOV R2, 0x400 ;  /* 0x0000040000024802 */ /* 0x000fe40000000f00 */
[----:B------:R-:W-:Y:S02]  /*1ad00*/  ISETP.GT.U32.AND P2, PT, R0, 0x3, !P2 ;  /* 0x000000030000780c */ /* 0x000fe40005744070 */
[----:B------:R-:W-:-:S02]  /*1ad10*/  LOP3.LUT R6, R6, 0x3, RZ, 0xc0, !PT ;  /* 0x0000000306067812 */ /* 0x000fc400078ec0ff */
[----:B------:R-:W-:Y:S02]  /*1ad20*/  PRMT R9, RZ, 0x7610, R9 ;  /* 0x00007610ff097816 */ /* 0x000fe40000000009 */
[----:B0-----:R-:W-:Y:S02]  /*1ad30*/  @P4 LEA R2, R3, R2, 0x18 ;  /* 0x0000000203024211 */ /* 0x001fe400078ec0ff */
[----:B------:R-:W-:Y:S02]  /*1ad40*/  SEL R3, RZ, 0x1, !P2 ;  /* 0x00000001ff037807 */ /* 0x000fe40005000000 */
[----:B------:R0:W-:Y:S02]  /*1ad50*/  @P4 SYNCS.ARRIVE.TRANS64.A1T0 RZ, [R2+URZ+0x58], RZ ;  /* 0x000058ff02ff49a7 */ /* 0x0001e4000810003f */
[----:B0-----:R-:W-:-:S04]  /*1ad60*/  SEL R2, RZ, 0x1, !P1 ;  /* 0x00000001ff027807 */ /* 0x001fc80004800000 */
[----:B------:R-:W-:Y:S01]  /*1ad70*/  LOP3.LUT R7, R3, R7, R2, 0x96, !PT ;  /* 0x0000000703077212 */ /* 0x000fe200078e9602 */
[----:B------:R-:W-:Y:S01]  /*1ad80*/  IMAD.MOV.U32 R2, RZ, RZ, -0x1 ;  /* 0xffffffffff027424 */ /* 0x000fe200078e00ff */
[----:B------:R-:W-:Y:S02]  /*1ad90*/  PRMT R3, RZ, 0x7610, R3 ;  /* 0x00007610ff037816 */ /* 0x000fe40000000003 */
[----:B---3--:R-:W-:-:S04]  /*1ada0*/  IADD3 R14, P1, R14, UR20, RZ ;  /* 0x000000140e0e7c10 */ /* 0x008fc8000ff3e0ff */
[----:B--2---:R-:W-:Y:S01]  /*1adb0*/  IADD3.X R15, R15, UR13, RZ, P1, !PT ;  /* 0x0000000d0f0f7c10 */ /* 0x004fe20008ffe4ff */
[----:B------:R0:W-:Y:S01]  /*1adc0*/  STL [R1+0x204], R14 ;  /* 0x0002040e01007387 */ /* 0x0001e20000100800 */
[----:B------:R-:W-:-:S03]  /*1add0*/  ISETP.GE.U32.AND P1, PT, R14, UR6, PT ;  /* 0x000000060e007c0c */ /* 0x000fc6000bf26070 */
[----:B------:R0:W-:Y:S01]  /*1ade0*/  STL [R1+0x200], R15 ;  /* 0x0002000f01007387 */ /* 0x0001e20000100800 */
[----:B------:R-:W-:-:S13]  /*1adf0*/  ISETP.GE.U32.AND.EX P1, PT, R15, UR7, PT, P1 ;  /* 0x000000070f007c0c */ /* 0x000fda000bf26110 */
[----:B0-----:R-:W-:Y:S05]  /*1ae00*/  @P1 BRA `(.L_x_553) ;  /* 0x0000000400641947 */ /* 0x001fea0003800000 */
[----:B------:R-:W0:Y:S01]  /*1ae10*/  S2R R8, SR_CTAID.X ;  /* 0x0000000000087919 */ /* 0x000e220000002500 */
[----:B------:R-:W-:Y:S01]  /*1ae20*/  ULDC UR5, c[0x0][0x150] ;  /* 0x0000540000057ab9 */ /* 0x000fe20000000800 */
[----:B------:R-:W1:Y:S01]  /*1ae30*/  LDC R3, c[0x0][0x144] ;  /* 0x00005100ff037b82 */ /* 0x000e620000000800 */
[----:B------:R-:W-:Y:S01]  /*1ae40*/  UISETP.NE.AND UP0, UPT, UR45, URZ, UPT ;  /* 0x0000003f2d00728c */ /* 0x000fe2000bf05270 */
[----:B------:R-:W2:Y:S01]  /*1ae50*/  S2R R5, SR_CTAID.Y ;  /* 0x0000000000057919 */ /* 0x000ea20000002600 */
[----:B------:R-:W-:Y:S01]  /*1ae60*/  ULDC.64 UR6, c[0x0][0x628] ;  /* 0x00018a0000067ab9 */ /* 0x000fe20000000a00 */
[----:B------:R-:W-:-:S03]  /*1ae70*/  ULDC UR8, c[0x0][0x630] ;  /* 0x00018c0000087ab9 */ /* 0x000fc60000000800 */
[----:B------:R-:W-:Y:S01]  /*1ae80*/  PLOP3.LUT P1, PT, PT, PT, UP0, 0x80, 0x0 ;  /* 0x000000000000781c */ /* 0x000fe20003f2f008 */
[----:B------:R-:W3:Y:S01]  /*1ae90*/  LDC R12, c[0x0][0x148] ;  /* 0x00005200ff0c7b82 */ /* 0x000ee20000000800 */
[----:B0-----:R-:W-:Y:S02]  /*1aea0*/  I2FP.F32.U32 R2, R8 ;  /* 0x0000000800027245 */ /* 0x001fe40000201000 */
[----:B--2---:R-:W-:-:S03]  /*1aeb0*/  I2FP.F32.U32 R4, R5 ;  /* 0x0000000500047245 */ /* 0x004fc60000201000 */
[----:B------:R-:W-:Y:S01]  /*1aec0*/  FMUL R2, R2, UR5 ;  /* 0x0000000502027c20 */ /* 0x000fe20008400000 */
[----:B------:R-:W-:Y:S02]  /*1aed0*/  ULDC UR5, c[0x0][0x154] ;  /* 0x0000550000057ab9 */ /* 0x000fe40000000800 */
[----:B------:R-:W-:-:S03]  /*1aee0*/  FMUL R10, R4, UR5 ;  /* 0x00000005040a7c20 */ /* 0x000fc60008400000 */
[----:B------:R-:W0:Y:S08]  /*1aef0*/  F2I.U32.TRUNC.NTZ R2, R2 ;  /* 0x0000000200027305 */ /* 0x000e30000020f000 */
[----:B------:R-:W2:Y:S01]  /*1af00*/  F2I.U32.TRUNC.NTZ R10, R10 ;  /* 0x0000000a000a7305 */ /* 0x000ea2000020f000 */
[----:B0-----:R-:W-:Y:S01]  /*1af10*/  IADD3 R4, -R2, RZ, RZ ;  /* 0x000000ff02047210 */ /* 0x001fe20007ffe1ff */
[----:B------:R-:W-:-:S04]  /*1af20*/  IMAD.MOV.U32 R2, RZ, RZ, R14 ;  /* 0x000000ffff027224 */ /* 0x000fc800078e000e */
[----:B-1----:R-:W-:Y:S02]  /*1af30*/  IMAD R8, R3, R4, R8 ;  /* 0x0000000403087224 */ /* 0x002fe400078e0208 */
[----:B--2---:R-:W-:-:S04]  /*1af40*/  IMAD.MOV R3, RZ, RZ, -R10 ;  /* 0x000000ffff037224 */ /* 0x004fc800078e0a0a */
[----:B---3--:R-:W-:Y:S01]  /*1af50*/  @P1 IMAD R8, R12, R3, R5 ;  /* 0x000000030c081224 */ /* 0x008fe200078e0205 */
[----:B------:R-:W-:Y:S02]  /*1af60*/  ISETP.NE.U32.AND P1, PT, RZ, UR6, PT ;  /* 0x00000006ff007c0c */ /* 0x000fe4000bf25070 */
[----:B------:R-:W-:Y:S02]  /*1af70*/  MOV R3, R15 ;  /* 0x0000000f00037202 */ /* 0x000fe40000000f00 */
[----:B------:R-:W-:-:S13]  /*1af80*/  ISETP.NE.AND.EX P1, PT, RZ, UR7, PT, P1 ;  /* 0x00000007ff007c0c */ /* 0x000fda000bf25310 */
[----:B------:R-:W-:Y:S05]  /*1af90*/  @!P1 BRA `(.L_x_554) ;  /* 0x0000000000289947 */ /* 0x000fea0003800000 */
[----:B------:R-:W-:Y:S02]  /*1afa0*/  ULDC UR5, c[0x0][0x634] ;  /* 0x00018d0000057ab9 */ /* 0x000fe40000000800 */
[----:B------:R-:W-:-:S05]  /*1afb0*/  IADD3 R3, P1, R14, UR5, RZ ;  /* 0x000000050e037c10 */ /* 0x000fca000ff3e0ff */
[----:B------:R-:W-:-:S04]  /*1afc0*/  IMAD.X R11, RZ, RZ, R15, P1 ;  /* 0x000000ffff0b7224 */ /* 0x000fc800008e060f */
[----:B------:R-:W-:-:S04]  /*1afd0*/  IMAD.WIDE.U32 R4, R11, UR6, RZ ;  /* 0x000000060b047c25 */ /* 0x000fc8000f8e00ff */
[----:B------:R-:W-:-:S04]  /*1afe0*/  IMAD.WIDE.U32 R4, P1, R3, UR7, R4 ;  /* 0x0000000703047c25 */ /* 0x000fc8000f820004 */
[----:B------:R-:W-:Y:S01]  /*1aff0*/  IMAD.WIDE.U32 R2, R3, UR6, RZ ;  /* 0x0000000603027c25 */ /* 0x000fe2000f8e00ff */
[----:B------:R-:W-:-:S04]  /*1b000*/  MOV R2, R5 ;  /* 0x0000000500027202 */ /* 0x000fc80000000f00 */
[----:B------:R-:W-:Y:S01]  /*1b010*/  IADD3 RZ, P2, R3, R4, RZ ;  /* 0x0000000403ff7210 */ /* 0x000fe20007f5e0ff */
[----:B------:R-:W-:-:S04]  /*1b020*/  IMAD.X R3, RZ, RZ, RZ, P1 ;  /* 0x000000ffff037224 */ /* 0x000fc800008e06ff */
[----:B------:R-:W-:-:S08]  /*1b030*/  IMAD.WIDE.U32.X R2, R11, UR7, R2, P2 ;  /* 0x000000070b027c25 */ /* 0x000fd000090e0402 */
.L_x_554:
[--C-:B------:R-:W-:Y:S01]  /*1b040*/  SHF.R.U64 R10, R2, UR8, R3.reuse ;  /* 0x00000008020a7c19 */ /* 0x100fe20008001203 */
[----:B------:R-:W-:Y:S01]  /*1b050*/  ULDC.64 UR6, c[0x0][0x620] ;  /* 0x0001880000067ab9 */ /* 0x000fe20000000a00 */
[----:B------:R-:W-:Y:S01]  /*1b060*/  SHF.R.U32.HI R2, RZ, UR8, R3 ;  /* 0x00000008ff027c19 */ /* 0x000fe20008011603 */
[----:B------:R-:W-:Y:S01]  /*1b070*/  ULDC UR5, c[0x0][0x618] ;  /* 0x0001860000057ab9 */ /* 0x000fe20000000800 */
[----:B------:R-:W-:Y:S02]  /*1b080*/  IADD3 R11, P1, RZ, -R10, RZ ;  /* 0x8000000aff0b7210 */ /* 0x000fe40007f3e0ff */
[----:B------:R-:W-:-:S03]  /*1b090*/  MOV R3, R15 ;  /* 0x0000000f00037202 */ /* 0x000fc60000000f00 */
[----:B------:R-:W-:-:S04]  /*1b0a0*/  IMAD.X R2, RZ, RZ, ~R2, P1 ;  /* 0x000000ffff027224 */ /* 0x000fc800008e0e02 */
[----:B------:R-:W-:-:S04]  /*1b0b0*/  IMAD R2, R2, UR6, RZ ;  /* 0x0000000602027c24 */ /* 0x000fc8000f8e02ff */
[----:B------:R-:W-:Y:S02]  /*1b0c0*/  IMAD R5, R11, UR7, R2 ;  /* 0x000000070b057c24 */ /* 0x000fe4000f8e0202 */
[----:B------:R-:W-:-:S04]  /*1b0d0*/  IMAD.MOV.U32 R2, RZ, RZ, R14 ;  /* 0x000000ffff027224 */ /* 0x000fc800078e000e */
[----:B------:R-:W-:Y:S01]  /*1b0e0*/  IMAD.WIDE.U32 R2, R11, UR6, R2 ;  /* 0x000000060b027c25 */ /* 0x000fe2000f8e0002 */
[----:B------:R-:W-:Y:S02]  /*1b0f0*/  ULDC.64 UR6, c[0x0][0x640] ;  /* 0x0001900000067ab9 */ /* 0x000fe40000000a00 */
[----:B------:R-:W-:Y:S01]  /*1b100*/  ISETP.NE.U32.AND P1, PT, RZ, UR6, PT ;  /* 0x00000006ff007c0c */ /* 0x000fe2000bf25070 */
[----:B------:R-:W-:-:S03]  /*1b110*/  IMAD.IADD R3, R3, 0x1, R5 ;  /* 0x0000000103037824 */ /* 0x000fc600078e0205 */
[----:B------:R-:W-:Y:S02]  /*1b120*/  ISETP.NE.AND.EX P1, PT, RZ, UR7, PT, P1 ;  /* 0x00000007ff007c0c */ /* 0x000fe4000bf25310 */
[--C-:B------:R-:W-:Y:S02]  /*1b130*/  SHF.R.U64 R11, R2, UR5, R3.reuse ;  /* 0x00000005020b7c19 */ /* 0x100fe40008001203 */
[----:B------:R-:W-:Y:S01]  /*1b140*/  SHF.R.U32.HI R2, RZ, UR5, R3 ;  /* 0x00000005ff027c19 */ /* 0x000fe20008011603 */
[----:B------:R-:W-:-:S03]  /*1b150*/  ULDC UR5, c[0x0][0x608] ;  /* 0x0001820000057ab9 */ /* 0x000fc60000000800 */
[--C-:B------:R-:W-:Y:S02]  /*1b160*/  SHF.R.U64 R12, R11, UR5, R2.reuse ;  /* 0x000000050b0c7c19 */ /* 0x100fe40008001202 */
[----:B------:R-:W-:Y:S01]  /*1b170*/  SHF.R.U32.HI R3, RZ, UR5, R2 ;  /* 0x00000005ff037c19 */ /* 0x000fe20008011602 */
[----:B------:R-:W-:-:S03]  /*1b180*/  ULDC UR5, c[0x0][0x658] ;  /* 0x0001960000057ab9 */ /* 0x000fc60000000800 */
[--C-:B------:R-:W-:Y:S02]  /*1b190*/  SHF.R.U64 R13, R12, UR5, R3.reuse ;  /* 0x000000050c0d7c19 */ /* 0x100fe40008001203 */
[----:B------:R-:W-:-:S03]  /*1b1a0*/  SHF.R.U32.HI R15, RZ, UR5, R3 ;  /* 0x00000005ff0f7c19 */ /* 0x000fc60008011603 */
[----:B------:R-:W-:Y:S01]  /*1b1b0*/  IMAD.MOV.U32 R2, RZ, RZ, R13 ;  /* 0x000000ffff027224 */ /* 0x000fe200078e000d */
[----:B------:R-:W-:Y:S01]  /*1b1c0*/  MOV R3, R15 ;  /* 0x0000000f00037202 */ /* 0x000fe20000000f00 */
[----:B------:R-:W-:Y:S06]  /*1b1d0*/  @!P1 BRA `(.L_x_555) ;  /* 0x0000000000289947 */ /* 0x000fec0003800000 */
        /* <DEDUP_REMOVED lines=10> */
.L_x_555:
[----:B------:R-:W-:Y:S01]  /*1b280*/  ULDC UR5, c[0x0][0x648] ;  /* 0x0001920000057ab9 */ /* 0x000fe20000000800 */
[----:B------:R-:W-:Y:S01]  /*1b290*/  LOP3.LUT R12, R12, UR16, RZ, 0xc0, !PT ;  /* 0x000000100c0c7c12 */ /* 0x000fe2000f8ec0ff */
[----:B------:R-:W-:Y:S01]  /*1b2a0*/  UISETP.NE.AND UP0, UPT, UR45, URZ, UPT ;  /* 0x0000003f2d00728c */ /* 0x000fe2000bf05270 */
[----:B------:R-:W-:Y:S01]  /*1b2b0*/  SHF.R.U64 R3, R2, UR5, R3 ;  /* 0x0000000502037c19 */ /* 0x000fe20008001203 */
[----:B------:R-:W-:-:S04]  /*1b2c0*/  ULDC UR5, c[0x0][0x638] ;  /* 0x00018e0000057ab9 */ /* 0x000fc80000000800 */
[----:B------:R-:W-:Y:S01]  /*1b2d0*/  IMAD.MOV R2, RZ, RZ, -R3 ;  /* 0x000000ffff027224 */ /* 0x000fe200078e0a03 */
[----:B------:R-:W-:Y:S01]  /*1b2e0*/  PLOP3.LUT P1, PT, PT, PT, UP0, 0x40, 0x0 ;  /* 0x000000000000781c */ /* 0x000fe20003f2e808 */
[----:B------:R-:W-:Y:S01]  /*1b2f0*/  IMAD R5, R3, UR17, R12 ;  /* 0x0000001103057c24 */ /* 0x000fe2000f8e020c */
[----:B------:R-:W-:Y:S01]  /*1b300*/  PLOP3.LUT P2, PT, PT, PT, UP0, 0x40, 0x0 ;  /* 0x000000000000781c */ /* 0x000fe20003f4e808 */
[----:B------:R-:W-:Y:S01]  /*1b310*/  IMAD R13, R2, UR5, R13 ;  /* 0x00000005020d7c24 */ /* 0x000fe2000f8e020d */
[----:B------:R-:W-:Y:S01]  /*1b320*/  ULDC UR5, c[0x0][0x610] ;  /* 0x0001840000057ab9 */ /* 0x000fe20000000800 */
[----:B------:R-:W-:Y:S01]  /*1b330*/  LOP3.LUT R2, R11, UR4, RZ, 0xc0, !PT ;  /* 0x000000040b027c12 */ /* 0x000fe2000f8ec0ff */
[----:B------:R-:W-:Y:S01]  /*1b340*/  IMAD R8, R5, UR5, R8 ;  /* 0x0000000505087c24 */ /* 0x000fe2000f8e0208 */
[----:B------:R-:W-:Y:S01]  /*1b350*/  ULDC UR5, c[0x0][0x600] ;  /* 0x0001800000057ab9 */ /* 0x000fe20000000800 */
[----:B------:R-:W-:Y:S02]  /*1b360*/  IMAD.MOV.U32 R3, RZ, RZ, 0x1 ;  /* 0x00000001ff037424 */ /* 0x000fe400078e00ff */
[----:B------:R-:W-:-:S05]  /*1b370*/  IMAD R13, R13, UR5, R2 ;  /* 0x000000050d0d7c24 */ /* 0x000fca000f8e0202 */
[----:B------:R-:W-:Y:S02]  /*1b380*/  SEL R2, R13, R8, P1 ;  /* 0x000000080d027207 */ /* 0x000fe40000800000 */
[----:B------:R-:W-:-:S07]  /*1b390*/  SEL R5, R8, R13, P2 ;  /* 0x0000000d08057207 */ /* 0x000fce0001000000 */
.L_x_553:
[----:B------:R-:W-:Y:S05]  /*1b3a0*/  BSYNC B1 ;  /* 0x0000000000017941 */ /* 0x000fea0003800000 */
.L_x_552:
[----:B------:R-:W-:-:S13]  /*1b3b0*/  LOP3.LUT P1, RZ, R3, 0xff, RZ, 0xc0, !PT ;  /* 0x000000ff03ff7812 */ /* 0x000fda000782c0ff */
[----:B------:R-:W-:Y:S05]  /*1b3c0*/  @P1 BRA `(.L_x_556) ;  /* 0xfffffff400281947 */ /* 0x000fea000383ffff */
[----:B------:R-:W-:Y:S05]  /*1b3d0*/  BSYNC B0 ;  /* 0x0000000000007941 */ /* 0x000fea0003800000 */
.L_x_544:
[----:B------:R-:W-:-:S03]  /*1b3e0*/  UMOV UR5, 0xffffffff ;  /* 0xffffffff00057882 */ /* 0x000fc60000000000 */
[----:B------:R-:W-:Y:S05]  /*1b3f0*/  BRA.DIV UR5, `(.L_x_557) ;  /* 0x00000006051c7947 */ /* 0x000fea000b800000 */
[----:B------:R-:W-:-:S13]  /*1b400*/  ELECT P6, URZ, PT ;  /* 0x00000000003f782f */ /* 0x000fda00038c0000 */
.L_x_571:
[----:B------:R-:W-:Y:S04]  /*1b410*/  BSSY B0, `(.L_x_558) ;  /* 0x000002c000007945 */ /* 0x000fe80003800000 */
[----:B------:R-:W-:Y:S05]  /*1b420*/  @!P6 BRA `(.L_x_559) ;  /* 0x0000000000a8e947 */ /* 0x000fea0003800000 */
[----:B------:R-:W-:-:S04]  /*1b430*/  ULOP3.LUT UR5, UR40, 0x2, URZ, 0xfc, !UPT ;  /* 0x0000000228057892 */ /* 0x000fc8000f8efc3f */
[----:B------:R-:W-:-:S06]  /*1b440*/  UISETP.NE.AND UP0, UPT, UR5, 0x3, UPT ;  /* 0x000000030500788c */ /* 0x000fcc000bf05270 */
[----:B------:R-:W-:-:S13]  /*1b450*/  PLOP3.LUT P0, PT, PT, PT, UP0, 0x80, 0x0 ;  /* 0x000000000000781c */ /* 0x000fda0003f0f008 */
[----:B------:R-:W-:Y:S05]  /*1b460*/  @!P0 BRA `(.L_x_560) ;  /* 0x0000000000048947 */ /* 0x000fea0003800000 */
[----:B------:R-:W-:Y:S01]  /*1b470*/  BPT.TRAP 0x1 ;  /* 0x000000040000795c */ /* 0x000fe20000300000 */
.L_x_560:
[----:B------:R-:W0:Y:S01]  /*1b480*/  S2R R3, SR_CgaCtaId ;  /* 0x0000000000037919 */ /* 0x000e220000008800 */
[----:B------:R-:W-:-:S04]  /*1b490*/  MOV R0, 0x400 ;  /* 0x0000040000007802 */ /* 0x000fc80000000f00 */
[----:B0-----:R-:W-:Y:S02]  /*1b4a0*/  LEA R3, R3, R0, 0x18 ;  /* 0x0000000003037211 */ /* 0x001fe400078ec0ff */
[----:B------:R-:W-:Y:S02]  /*1b4b0*/  SHF.L.U32 R0, R7, 0x1f, RZ ;  /* 0x0000001f07007819 */ /* 0x000fe400000006ff */
[----:B------:R-:W-:-:S05]  /*1b4c0*/  IADD3 R3, R3, 0x20, RZ ;  /* 0x0000002003037810 */ /* 0x000fca0007ffe0ff */
[----:B------:R-:W-:-:S04]  /*1b4d0*/  IMAD R5, R6, 0x8, R3 ;  /* 0x0000000806057824 */ /* 0x000fc800078e0203 */
[----:B------:R-:W0:Y:S02]  /*1b4e0*/  SYNCS.PHASECHK.TRANS64.TRYWAIT P0, [R5+URZ], R0 ;  /* 0x00000000050075a7 */ /* 0x000e24000800017f */
[----:B0-----:R-:W-:Y:S05]  /*1b4f0*/  @!P0 BRA `(.L_x_561) ;  /* 0x0000000000fc8947 */ /* 0x001fea0003800000 */
.L_x_572:
[----:B------:R-:W-:-:S05]  /*1b500*/  VIADD R6, R6, 0x1 ;  /* 0x0000000106067836 */ /* 0x000fca0000000000 */
[----:B------:R-:W-:-:S04]  /*1b510*/  ISETP.NE.AND P0, PT, R6, 0x4, PT ;  /* 0x000000040600780c */ /* 0x000fc80003f05270 */
[----:B0-----:R-:W-:Y:S02]  /*1b520*/  SEL R0, RZ, 0x1, P0 ;  /* 0x00000001ff007807 */ /* 0x001fe40000000000 */
[----:B------:R-:W-:Y:S02]  /*1b530*/  SEL R6, R6, RZ, P0 ;  /* 0x000000ff06067207 */ /* 0x000fe40000000000 */
[----:B------:R-:W-:Y:S02]  /*1b540*/  LOP3.LUT R7, R7, R0, RZ, 0x3c, !PT ;  /* 0x0000000007077212 */ /* 0x000fe400078e3cff */
[----:B------:R-:W-:Y:S02]  /*1b550*/  LEA R5, R6, R3, 0x3 ;  /* 0x0000000306057211 */ /* 0x000fe400078e18ff */
[----:B------:R-:W-:-:S04]  /*1b560*/  SHF.L.U32 R0, R7, 0x1f, RZ ;  /* 0x0000001f07007819 */ /* 0x000fc800000006ff */
[----:B------:R-:W0:Y:S02]  /*1b570*/  SYNCS.PHASECHK.TRANS64.TRYWAIT P0, [R5+URZ], R0 ;  /* 0x00000000050075a7 */ /* 0x000e24000800017f */
[----:B0-----:R-:W-:Y:S05]  /*1b580*/  @!P0 BRA `(.L_x_562) ;  /* 0x0000000000ec8947 */ /* 0x001fea0003800000 */
.L_x_573:
[----:B0-----:R-:W-:-:S05]  /*1b590*/  VIADD R0, R6, 0x1 ;  /* 0x0000000106007836 */ /* 0x001fca0000000000 */
[----:B------:R-:W-:-:S04]  /*1b5a0*/  ISETP.NE.AND P0, PT, R0, 0x4, PT ;  /* 0x000000040000780c */ /* 0x000fc80003f05270 */
[----:B------:R-:W-:Y:S02]  /*1b5b0*/  SEL R2, RZ, 0x1, P0 ;  /* 0x00000001ff027807 */ /* 0x000fe40000000000 */
[----:B------:R-:W-:Y:S02]  /*1b5c0*/  SEL R4, R0, RZ, P0 ;  /* 0x000000ff00047207 */ /* 0x000fe40000000000 */
[----:B------:R-:W-:-:S03]  /*1b5d0*/  LOP3.LUT R7, R7, R2, RZ, 0x3c, !PT ;  /* 0x0000000207077212 */ /* 0x000fc600078e3cff */
[----:B------:R-:W-:Y:S01]  /*1b5e0*/  IMAD R5, R4, 0x8, R3 ;  /* 0x0000000804057824 */ /* 0x000fe200078e0203 */
[----:B------:R-:W-:-:S04]  /*1b5f0*/  SHF.L.U32 R0, R7, 0x1f, RZ ;  /* 0x0000001f07007819 */ /* 0x000fc800000006ff */
[----:B------:R-:W0:Y:S02]  /*1b600*/  SYNCS.PHASECHK.TRANS64.TRYWAIT P0, [R5+URZ], R0 ;  /* 0x00000000050075a7 */ /* 0x000e24000800017f */
[----:B0-----:R-:W-:Y:S05]  /*1b610*/  @!P0 BRA `(.L_x_563) ;  /* 0x0000000000dc8947 */ /* 0x001fea0003800000 */
.L_x_574:
[----:B0-----:R-:W-:-:S04]  /*1b620*/  IADD3 R0, R4, 0x1, RZ ;  /* 0x0000000104007810 */ /* 0x001fc80007ffe0ff */
[----:B------:R-:W-:-:S04]  /*1b630*/  ISETP.NE.AND P0, PT, R0, 0x4, PT ;  /* 0x000000040000780c */ /* 0x000fc80003f05270 */
[----:B------:R-:W-:Y:S02]  /*1b640*/  SEL R2, RZ, 0x1, P0 ;  /* 0x00000001ff027807 */ /* 0x000fe40000000000 */
[----:B------:R-:W-:Y:S02]  /*1b650*/  SEL R0, R0, RZ, P0 ;  /* 0x000000ff00007207 */ /* 0x000fe40000000000 */
[----:B------:R-:W-:-:S03]  /*1b660*/  LOP3.LUT R2, R7, R2, RZ, 0x3c, !PT ;  /* 0x0000000207027212 */ /* 0x000fc600078e3cff */
[----:B------:R-:W-:Y:S01]  /*1b670*/  IMAD R3, R0, 0x8, R3 ;  /* 0x0000000800037824 */ /* 0x000fe200078e0203 */
[----:B------:R-:W-:-:S07]  /*1b680*/  SHF.L.U32 R0, R2, 0x1f, RZ ;  /* 0x0000001f02007819 */ /* 0x000fce00000006ff */
.L_x_564:
[----:B0-----:R0:W1:Y:S02]  /*1b690*/  SYNCS.PHASECHK.TRANS64.TRYWAIT P0, [R3+URZ], R0 ;  /* 0x00000000030075a7 */ /* 0x001064000800017f */
[----:B-1----:R-:W-:Y:S05]  /*1b6a0*/  @!P0 NANOSLEEP.SYNCS 0x989680 ;  /* 0x009896800000895d */ /* 0x002fea0003900000 */
[----:B------:R-:W1:Y:S02]  /*1b6b0*/  @!P0 SYNCS.PHASECHK.TRANS64 P0, [R3+URZ], R0 ;  /* 0x00000000030085a7 */ /* 0x000e64000800007f */
[----:B-1----:R-:W-:Y:S05]  /*1b6c0*/  @!P0 BRA `(.L_x_564) ;  /* 0xfffffffc00f08947 */ /* 0x002fea000383ffff */
.L_x_559:
[----:B------:R-:W-:Y:S05]  /*1b6d0*/  BSYNC B0 ;  /* 0x0000000000007941 */ /* 0x000fea0003800000 */
.L_x_558:
[----:B------:R-:W-:Y:S05]  /*1b6e0*/  EXIT ;  /* 0x000000000000794d */ /* 0x000fea0003800000 */
.L_x_17:
[----:B-1----:R1:W4:Y:S02]  /*1b6f0*/  SYNCS.PHASECHK.TRANS64.TRYWAIT P1, [R3+URZ], R0 ;  /* 0x00000000030075a7 */ /* 0x002324000802017f */
[----:B----4-:R-:W-:Y:S05]  /*1b700*/  @!P1 NANOSLEEP.SYNCS 0x989680 ;  /* 0x009896800000995d */ /* 0x010fea0003900000 */
[----:B------:R-:W4:Y:S02]  /*1b710*/  @!P1 SYNCS.PHASECHK.TRANS64 P1, [R3+URZ], R0 ;  /* 0x00000000030095a7 */ /* 0x000f24000802007f */
[----:B----4-:R-:W-:Y:S05]  /*1b720*/  @!P1 BRA `(.L_x_17) ;  /* 0xfffffffc00f09947 */ /* 0x010fea000383ffff */
[----:B------:R-:W-:Y:S05]  /*1b730*/  BRA `(.L_x_16) ;  /* 0xfffffe5c00387947 */ /* 0x000fea000383ffff */
.L_x_22:
[----:B-1----:R-:W-:-:S04]  /*1b740*/  IMAD.U32 R5, RZ, RZ, UR8 ;  /* 0x00000008ff057e24 */ /* 0x002fc8000f8e00ff */
[----:B------:R1:W2:Y:S03]  /*1b750*/  SYNCS.PHASECHK.TRANS64.TRYWAIT P1, [R5+URZ], R4 ;  /* 0x00000004050075a7 */ /* 0x0002a6000802017f */
[----:B--2---:R-:W-:Y:S05]  /*1b760*/  @!P1 NANOSLEEP.SYNCS 0x989680 ;  /* 0x009896800000995d */ /* 0x004fea0003900000 */
[----:B------:R-:W2:Y:S02]  /*1b770*/  @!P1 SYNCS.PHASECHK.TRANS64 P1, [R5+URZ], R4 ;  /* 0x00000004050095a7 */ /* 0x000ea4000802007f */
[----:B--2---:R-:W-:Y:S05]  /*1b780*/  @!P1 BRA `(.L_x_22) ;  /* 0xfffffffc00ec9947 */ /* 0x004fea000383ffff */
[----:B------:R-:W-:Y:S05]  /*1b790*/  BRA `(.L_x_21) ;  /* 0xfffffe9000b07947 */ /* 0x000fea000383ffff */
.L_x_545:
[----:B------:R-:W-:Y:S01]  /*1b7a0*/  BSSY B1, `(.L_x_565) ;  /* 0x0000006000017945 */ /* 0x000fe20003800000 */
[----:B------:R-:W-:-:S07]  /*1b7b0*/  MOV R15, 0xffffffff ;  /* 0xffffffff000f7802 */ /* 0x000fce0000000f00 */
[----:B------:R-:W-:Y:S05]  /*1b7c0*/  WARPSYNC.COLLECTIVE R15, `(.L_x_566) ;  /* 0x000000000f0c7348 */ /* 0x000fea0003c00000 */
[----:B------:R-:W-:Y:S02]  /*1b7d0*/  ELECT P6, UR62, PT ;  /* 0x00000000003e782f */ /* 0x000fe400038c0000 */
[----:B------:R-:W-:Y:S01]  /*1b7e0*/  MOV R14, UR62 ;  /* 0x0000003e000e7c02 */ /* 0x000fe20008000f00 */
[----:B------:R-:W-:Y:S10]  /*1b7f0*/  ENDCOLLECTIVE ;  /* 0x000000000000791b */ /* 0x000ff40003800000 */
.L_x_566:
[----:B------:R-:W-:Y:S05]  /*1b800*/  BSYNC B1 ;  /* 0x0000000000017941 */ /* 0x000fea0003800000 */
.L_x_565:
[----:B------:R-:W-:Y:S05]  /*1b810*/  BRA `(.L_x_567) ;  /* 0xfffffff000207947 */ /* 0x000fea000383ffff */
.L_x_548:
[----:B-1----:R1:W2:Y:S02]  /*1b820*/  SYNCS.PHASECHK.TRANS64.TRYWAIT P1, [R14+URZ+0x20], R11 ;  /* 0x0000200b0e0075a7 */ /* 0x0022a4000802017f */
[----:B--2---:R-:W-:Y:S05]  /*1b830*/  @!P1 NANOSLEEP.SYNCS 0x989680 ;  /* 0x009896800000995d */ /* 0x004fea0003900000 */
[----:B------:R-:W2:Y:S02]  /*1b840*/  @!P1 SYNCS.PHASECHK.TRANS64 P1, [R14+URZ+0x20], R11 ;  /* 0x0000200b0e0095a7 */ /* 0x000ea4000802007f */
[----:B--2---:R-:W-:Y:S05]  /*1b850*/  @!P1 BRA `(.L_x_548) ;  /* 0xfffffffc00f09947 */ /* 0x004fea000383ffff */
[----:B------:R-:W-:Y:S05]  /*1b860*/  BRA `(.L_x_568) ;  /* 0xfffffff000547947 */ /* 0x000fea000383ffff */
.L_x_557:
[----:B------:R-:W-:Y:S01]  /*1b870*/  BSSY B0, `(.L_x_569) ;  /* 0x0000006000007945 */ /* 0x000fe20003800000 */
[----:B------:R-:W-:-:S07]  /*1b880*/  IMAD.MOV.U32 R15, RZ, RZ, -0x1 ;  /* 0xffffffffff0f7424 */ /* 0x000fce00078e00ff */
[----:B------:R-:W-:Y:S05]  /*1b890*/  WARPSYNC.COLLECTIVE R15, `(.L_x_570) ;  /* 0x000000000f0c7348 */ /* 0x000fea0003c00000 */
[----:B------:R-:W-:Y:S02]  /*1b8a0*/  ELECT P6, UR62, PT ;  /* 0x00000000003e782f */ /* 0x000fe400038c0000 */
[----:B------:R-:W-:Y:S01]  /*1b8b0*/  MOV R14, UR62 ;  /* 0x0000003e000e7c02 */ /* 0x000fe20008000f00 */
[----:B------:R-:W-:Y:S10]  /*1b8c0*/  ENDCOLLECTIVE ;  /* 0x000000000000791b */ /* 0x000ff40003800000 */
.L_x_570:
[----:B------:R-:W-:Y:S05]  /*1b8d0*/  BSYNC B0 ;  /* 0x0000000000007941 */ /* 0x000fea0003800000 */
.L_x_569:
[----:B------:R-:W-:Y:S05]  /*1b8e0*/  BRA `(.L_x_571) ;  /* 0xfffffff800c87947 */ /* 0x000fea000383ffff */
.L_x_561:
[----:B0-----:R0:W1:Y:S02]  /*1b8f0*/  SYNCS.PHASECHK.TRANS64.TRYWAIT P0, [R5+URZ], R0 ;  /* 0x00000000050075a7 */ /* 0x001064000800017f */
[----:B-1----:R-:W-:Y:S05]  /*1b900*/  @!P0 NANOSLEEP.SYNCS 0x989680 ;  /* 0x009896800000895d */ /* 0x002fea0003900000 */
[----:B------:R-:W1:Y:S02]  /*1b910*/  @!P0 SYNCS.PHASECHK.TRANS64 P0, [R5+URZ], R0 ;  /* 0x00000000050085a7 */ /* 0x000e64000800007f */
[----:B-1----:R-:W-:Y:S05]  /*1b920*/  @!P0 BRA `(.L_x_561) ;  /* 0xfffffffc00f08947 */ /* 0x002fea000383ffff */
[----:B------:R-:W-:Y:S05]  /*1b930*/  BRA `(.L_x_572) ;  /* 0xfffffff800f07947 */ /* 0x000fea000383ffff */
.L_x_562:
[----:B0-----:R0:W1:Y:S02]  /*1b940*/  SYNCS.PHASECHK.TRANS64.TRYWAIT P0, [R5+URZ], R0 ;  /* 0x00000000050075a7 */ /* 0x001064000800017f */
[----:B-1----:R-:W-:Y:S05]  /*1b950*/  @!P0 NANOSLEEP.SYNCS 0x989680 ;  /* 0x009896800000895d */ /* 0x002fea0003900000 */
[----:B------:R-:W1:Y:S02]  /*1b960*/  @!P0 SYNCS.PHASECHK.TRANS64 P0, [R5+URZ], R0 ;  /* 0x00000000050085a7 */ /* 0x000e64000800007f */
[----:B-1----:R-:W-:Y:S05]  /*1b970*/  @!P0 BRA `(.L_x_562) ;  /* 0xfffffffc00f08947 */ /* 0x002fea000383ffff */
[----:B------:R-:W-:Y:S05]  /*1b980*/  BRA `(.L_x_573) ;  /* 0xfffffffc00007947 */ /* 0x000fea000383ffff */
.L_x_563:
[----:B0-----:R0:W1:Y:S02]  /*1b990*/  SYNCS.PHASECHK.TRANS64.TRYWAIT P0, [R5+URZ], R0 ;  /* 0x00000000050075a7 */ /* 0x001064000800017f */
[----:B-1----:R-:W-:Y:S05]  /*1b9a0*/  @!P0 NANOSLEEP.SYNCS 0x989680 ;  /* 0x009896800000895d */ /* 0x002fea0003900000 */
[----:B------:R-:W1:Y:S02]  /*1b9b0*/  @!P0 SYNCS.PHASECHK.TRANS64 P0, [R5+URZ], R0 ;  /* 0x00000000050085a7 */ /* 0x000e64000800007f */
[----:B-1----:R-:W-:Y:S05]  /*1b9c0*/  @!P0 BRA `(.L_x_563) ;  /* 0xfffffffc00f08947 */ /* 0x002fea000383ffff */
[----:B------:R-:W-:Y:S05]  /*1b9d0*/  BRA `(.L_x_574) ;  /* 0xfffffffc00107947 */ /* 0x000fea000383ffff */
.L_x_575:
[----:B------:R-:W-:-:S00]  /*1b9e0*/  BRA `(.L_x_575) ;  /* 0xfffffffc00fc7947 */ /* 0x000fc0000383ffff */
[----:B------:R-:W-:-:S00]  /*1b9f0*/  NOP ;  /* 0x0000000000007918 */ /* 0x000fc00000000000 */
        /* <DEDUP_REMOVED lines=8> */
.L_x_576:


//--------------------- .nv.global.init           --------------------------
	.section	.nv.global.init,"aw",@progbits
.nv.global.init:
	.type		$str$22,@object
	.size		$str$22,($str$23 - $str$22)
$str$22:
        /*0000*/ 	.byte	0x6b, 0x5f, 0x74, 0x69, 0x6c, 0x65, 0x5f, 0x63, 0x6f, 0x75, 0x6e, 0x74, 0x20, 0x3e, 0x3d, 0x20
        /*0010*/ 	.byte	0x31, 0x00
	.type		$str$23,@object
	.size		$str$23,(__unnamed_1 - $str$23)
$str$23:
        /*0012*/ 	.byte	0x2f, 0x74, 0x6d, 0x70, 0x2f, 0x63, 0x75, 0x74, 0x6c, 0x61, 0x73, 0x73, 0x5f, 0x73, 0x77, 0x65
        /*0022*/ 	.byte	0x65, 0x70, 0x5f, 0x73, 0x72, 0x63, 0x2f, 0x69, 0x6e, 0x63, 0x6c, 0x75, 0x64, 0x65, 0x2f, 0x63
        /*0032*/ 	.byte	0x75, 0x74, 0x6c, 0x61, 0x73, 0x73, 0x2f, 0x67, 0x65, 0x6d, 0x6d, 0x2f, 0x63, 0x6f, 0x6c, 0x6c
        /*0042*/ 	.byte	0x65, 0x63, 0x74, 0x69, 0x76, 0x65, 0x2f, 0x73, 0x6d, 0x39, 0x30, 0x5f, 0x6d, 0x6d, 0x61, 0x5f
        /*0052*/ 	.byte	0x74, 0x6d, 0x61, 0x5f, 0x67, 0x6d, 0x6d, 0x61, 0x5f, 0x73, 0x73, 0x5f, 0x77, 0x61, 0x72, 0x70
        /*0062*/ 	.byte	0x73, 0x70, 0x65, 0x63, 0x69, 0x61, 0x6c, 0x69, 0x7a, 0x65, 0x64, 0x2e, 0x68, 0x70, 0x70, 0x00
	.type		__unnamed_1,@object
	.size		__unnamed_1,(.L_0 - __unnamed_1)
__unnamed_1:
        /* <DEDUP_REMOVED lines=180> */
        /*0bb2*/ 	.byte	0x74, 0x65, 0x3a, 0x3a, 0x69, 0x64, 0x65, 0x6e, 0x74, 0x69, 0x74, 0x79, 0x5d, 0x00
.L_0:


//--------------------- .nv.shared._ZN7cutlass13device_kernelINS_4gemm6kernel13GemmUniversalIN4cute5tupleIJiiiiEEENS1_10collective13CollectiveMmaINS1_34MainloopSm90TmaGmmaWarpSpecializedILi4ENS5_IJNS4_1CILi1EEESB_SB_EEENS1_35KernelTmaWarpSpecializedCooperativeEEENS5_IJNSA_ILi256EEESF_NSA_ILi64EEEEEENS_6half_tENS5_IJlSB_lEEESI_SJ_NS4_8TiledMMAINS4_8MMA_AtomIJNS4_4SM904GMMA26MMA_64x256x16_F32F16F16_SSILNSN_5MajorE0ELSP_0ELNSN_7ScaleInE1ELSQ_1EEEEEENS4_6LayoutINS5_IJNSA_ILi2EEESB_SB_EEENS5_IJSB_NSA_ILi0EEESW_EEEEENS5_IJNS4_10UnderscoreESZ_SZ_EEEEENS4_13SM90_TMA_LOADENS4_14ComposedLayoutINS4_7SwizzleILi3ELi4ELi3EEENS4_18smem_ptr_flag_bitsILi16EEENST_INS5_IJNSA_ILi8EEESG_EEENS5_IJSG_SB_EEEEEEEvNS4_8identityES12_S1C_vS1D_EENS_8epilogue10collective6detail29Sm90TmaWarpSpecializedAdapterINS1G_15DefaultEpilogueISI_SJ_SJ_NS1F_6thread17LinearCombinationISI_Li1EffLNS1K_9ScaleType4KindE0ELNS_15FloatRoundStyleE2ESI_EENS1_15EpilogueDefaultEEEEEvvEEEEvNT_6ParamsE --------------------------
	.section	.nv.shared._ZN7cutlass13device_kernelINS_4gemm6kernel13GemmUniversalIN4cute5tupleIJiiiiEEENS1_10collective13CollectiveMmaINS1_34MainloopSm90TmaGmmaWarpSpecializedILi4ENS5_IJNS4_1CILi1EEESB_SB_EEENS1_35KernelTmaWarpSpecializedCooperativeEEENS5_IJNSA_ILi256EEESF_NSA_ILi64EEEEEENS_6half_tENS5_IJlSB_lEEESI_SJ_NS4_8TiledMMAINS4_8MMA_AtomIJNS4_4SM904GMMA26MMA_64x256x16_F32F16F16_SSILNSN_5MajorE0ELSP_0ELNSN_7ScaleInE1ELSQ_1EEEEEENS4_6LayoutINS5_IJNSA_ILi2EEESB_SB_EEENS5_IJSB_NSA_ILi0EEESW_EEEEENS5_IJNS4_10UnderscoreESZ_SZ_EEEEENS4_13SM90_TMA_LOADENS4_14ComposedLayoutINS4_7SwizzleILi3ELi4ELi3EEENS4_18smem_ptr_flag_bitsILi16EEENST_INS5_IJNSA_ILi8EEESG_EEENS5_IJSG_SB_EEEEEEEvNS4_8identityES12_S1C_vS1D_EENS_8epilogue10collective6detail29Sm90TmaWarpSpecializedAdapterINS1G_15DefaultEpilogueISI_SJ_SJ_NS1F_6thread17LinearCombinationISI_Li1EffLNS1K_9ScaleType4KindE0ELNS_15FloatRoundStyleE2ESI_EENS1_15EpilogueDefaultEEEEEvvEEEEvNT_6ParamsE,"aw",@nobits
	.sectionflags	@""
	.align	16
	.zero		1024


//--------------------- .nv.shared.reserved.0     --------------------------
	.section	.nv.shared.reserved.0,"aw",@nobits
	.weak		__nv_reservedSMEM_offset_0_alias
	.size		__nv_reservedSMEM_offset_0_alias, 0, 0
	.other		__nv_reservedSMEM_offset_0_alias,@"STO_CUDA_RESERVED_SHARED STV_DEFAULT"
__nv_reservedSMEM_offset_0_alias:
	.zero		0


//--------------------- .nv.global                --------------------------
	.section	.nv.global,"aw",@nobits
.nv.global:
	.type		_ZN39_INTERNAL_d2241bf8_4_k_cu_7d1367bb_30974cute1_E,@object
	.size		_ZN39_INTERNAL_d2241bf8_4_k_cu_7d1367bb_30974cute1_E,(_ZN39_INTERNAL_d2241bf8_4_k_cu_7d1367bb_30974cuda3std3__45__cpo6cbeginE - _ZN39_INTERNAL_d2241bf8_4_k_cu_7d1367bb_30974cute1_E)
_ZN39_INTERNAL_d2241bf8_4_k_cu_7d1367bb_30974cute1_E:
	.zero		1
	.type		_ZN39_INTERNAL_d2241bf8_4_k_cu_7d1367bb_30974cuda3std3__45__cpo6cbeginE,@object
	.size		_ZN39_INTERNAL_d2241bf8_4_k_cu_7d1367bb_30974cuda3std3__45__cpo6cbeginE,(_ZN39_INTERNAL_d2241bf8_4_k_cu_7d1367bb_30974cuda3std3__48in_placeE - _ZN39_INTERNAL_d2241bf8_4_k_cu_7d1367bb_30974cuda3std3__45__cpo6cbeginE)
_ZN39_INTERNAL_d2241bf8_4_k_cu_7d1367bb_30974cuda3std3__45__cpo6cbeginE:
	.zero		1
	.type		_ZN39_INTERNAL_d2241bf8_4_k_cu_7d1367bb_30974cuda3std3__48in_placeE,@object
	.size		_ZN39_INTERNAL_d2241bf8_4_k_cu_7d1367bb_30974cuda3std3__48in_placeE,(_ZN39_INTERNAL_d2241bf8_4_k_cu_7d1367bb_30974cuda3std6ranges3__45__cpo9iter_moveE - _ZN39_INTERNAL_d2241bf8_4_k_cu_7d1367bb_30974cuda3std3__48in_placeE)
_ZN39_INTERNAL_d2241bf8_4_k_cu_7d1367bb_30974cuda3std3__48in_placeE:
	.zero		1
	.type		_ZN39_INTERNAL_d2241bf8_4_k_cu_7d1367bb_30974cuda3std6ranges3__45__cpo9iter_moveE,@object
	.size		_ZN39_INTERNAL_d2241bf8_4_k_cu_7d1367bb_30974cuda3std6ranges3__45__cpo9iter_moveE,(_ZN39_INTERNAL_d2241bf8_4_k_cu_7d1367bb_30974cuda3std3__45__cpo5beginE - _ZN39_INTERNAL_d2241bf8_4_k_cu_7d1367bb_30974cuda3std6ranges3__45__cpo9iter_moveE)
_ZN39_INTERNAL_d2241bf8_4_k_cu_7d1367bb_30974cuda3std6ranges3__45__cpo9iter_moveE:
	.zero		1
	.type		_ZN39_INTERNAL_d2241bf8_4_k_cu_7d1367bb_30974cuda3std3__45__cpo5beginE,@object
	.size		_ZN39_INTERNAL_d2241bf8_4_k_cu_7d1367bb_30974cuda3std3__45__cpo5beginE,(_ZN39_INTERNAL_d2241bf8_4_k_cu_7d1367bb_30974cuda3std3__441_GLOBAL__N__d2241bf8_4_k_cu_7d1367bb_30976ignoreE - _ZN39_INTERNAL_d2241bf8_4_k_cu_7d1367bb_30974cuda3std3__45__cpo5beginE)
_ZN39_INTERNAL_d2241bf8_4_k_cu_7d1367bb_30974cuda3std3__45__cpo5beginE:
	.zero		1
	.type		_ZN39_INTERNAL_d2241bf8_4_k_cu_7d1367bb_30974cuda3std3__441_GLOBAL__N__d2241bf8_4_k_cu_7d1367bb_30976ignoreE,@object
	.size		_ZN39_INTERNAL_d2241bf8_4_k_cu_7d1367bb_30974cuda3std3__441_GLOBAL__N__d2241bf8_4_k_cu_7d1367bb_30976ignoreE,(_ZN39_INTERNAL_d2241bf8_4_k_cu_7d1367bb_30974cute7productE - _ZN39_INTERNAL_d2241bf8_4_k_cu_7d1367bb_30974cuda3std3__441_GLOBAL__N__d2241bf8_4_k_cu_7d1367bb_30976ignoreE)
_ZN39_INTERNAL_d2241bf8_4_k_cu_7d1367bb_30974cuda3std3__441_GLOBAL__N__d2241bf8_4_k_cu_7d1367bb_30976ignoreE:
	.zero		1
	.type		_ZN39_INTERNAL_d2241bf8_4_k_cu_7d1367bb_30974cute7productE,@object
	.size		_ZN39_INTERNAL_d2241bf8_4_k_cu_7d1367bb_30974cute7productE,(_ZN39_INTERNAL_d2241bf8_4_k_cu_7d1367bb_30974cuda3std3__45__cpo3endE - _ZN39_INTERNAL_d2241bf8_4_k_cu_7d1367bb_30974cute7productE)
_ZN39_INTERNAL_d2241bf8_4_k_cu_7d1367bb_30974cute7productE:
	.zero		1
	.type		_ZN39_INTERNAL_d2241bf8_4_k_cu_7d1367bb_30974cuda3std3__45__cpo3endE,@object
	.size		_ZN39_INTERNAL_d2241bf8_4_k_cu_7d1367bb_30974cuda3std3__45__cpo3endE,(_ZN39_INTERNAL_d2241bf8_4_k_cu_7d1367bb_30974cuda3std3__419piecewise_constructE - _ZN39_INTERNAL_d2241bf8_4_k_cu_7d1367bb_30974cuda3std3__45__cpo3endE)
_ZN39_INTERNAL_d2241bf8_4_k_cu_7d1367bb_30974cuda3std3__45__cpo3endE:
	.zero		1
	.type		_ZN39_INTERNAL_d2241bf8_4_k_cu_7d1367bb_30974cuda3std3__419piecewise_constructE,@object
	.size		_ZN39_INTERNAL_d2241bf8_4_k_cu_7d1367bb_30974cuda3std3__419piecewise_constructE,(_ZN39_INTERNAL_d2241bf8_4_k_cu_7d1367bb_30974cuda3std3__45__cpo4cendE - _ZN39_INTERNAL_d2241bf8_4_k_cu_7d1367bb_30974cuda3std3__419piecewise_constructE)
_ZN39_INTERNAL_d2241bf8_4_k_cu_7d1367bb_30974cuda3std3__419piecewise_constructE:
	.zero		1
	.type		_ZN39_INTERNAL_d2241bf8_4_k_cu_7d1367bb_30974cuda3std3__45__cpo4cendE,@object
	.size		_ZN39_INTERNAL_d2241bf8_4_k_cu_7d1367bb_30974cuda3std3__45__cpo4cendE,(_ZN39_INTERNAL_d2241bf8_4_k_cu_7d1367bb_30974cuda3std6ranges3__45__cpo4swapE - _ZN39_INTERNAL_d2241bf8_4_k_cu_7d1367bb_30974cuda3std3__45__cpo4cendE)
_ZN39_INTERNAL_d2241bf8_4_k_cu_7d1367bb_30974cuda3std3__45__cpo4cendE:
	.zero		1
	.type		_ZN39_INTERNAL_d2241bf8_4_k_cu_7d1367bb_30974cuda3std6ranges3__45__cpo4swapE,@object
	.size		_ZN39_INTERNAL_d2241bf8_4_k_cu_7d1367bb_30974cuda3std6ranges3__45__cpo4swapE,(.L_8 - _ZN39_INTERNAL_d2241bf8_4_k_cu_7d1367bb_30974cuda3std6ranges3__45__cpo4swapE)
_ZN39_INTERNAL_d2241bf8_4_k_cu_7d1367bb_30974cuda3std6ranges3__45__cpo4swapE:
	.zero		1
.L_8:


//--------------------- .nv.constant0._ZN7cutlass13device_kernelINS_4gemm6kernel13GemmUniversalIN4cute5tupleIJiiiiEEENS1_10collective13CollectiveMmaINS1_34MainloopSm90TmaGmmaWarpSpecializedILi4ENS5_IJNS4_1CILi1EEESB_SB_EEENS1_35KernelTmaWarpSpecializedCooperativeEEENS5_IJNSA_ILi256EEESF_NSA_ILi64EEEEEENS_6half_tENS5_IJlSB_lEEESI_SJ_NS4_8TiledMMAINS4_8MMA_AtomIJNS4_4SM904GMMA26MMA_64x256x16_F32F16F16_SSILNSN_5MajorE0ELSP_0ELNSN_7ScaleInE1ELSQ_1EEEEEENS4_6LayoutINS5_IJNSA_ILi2EEESB_SB_EEENS5_IJSB_NSA_ILi0EEESW_EEEEENS5_IJNS4_10UnderscoreESZ_SZ_EEEEENS4_13SM90_TMA_LOADENS4_14ComposedLayoutINS4_7SwizzleILi3ELi4ELi3EEENS4_18smem_ptr_flag_bitsILi16EEENST_INS5_IJNSA_ILi8EEESG_EEENS5_IJSG_SB_EEEEEEEvNS4_8identityES12_S1C_vS1D_EENS_8epilogue10collective6detail29Sm90TmaWarpSpecializedAdapterINS1G_15DefaultEpilogueISI_SJ_SJ_NS1F_6thread17LinearCombinationISI_Li1EffLNS1K_9ScaleType4KindE0ELNS_15FloatRoundStyleE2ESI_EENS1_15EpilogueDefaultEEEEEvvEEEEvNT_6ParamsE --------------------------
	.section	.nv.constant0._ZN7cutlass13device_kernelINS_4gemm6kernel13GemmUniversalIN4cute5tupleIJiiiiEEENS1_10collective13CollectiveMmaINS1_34MainloopSm90TmaGmmaWarpSpecializedILi4ENS5_IJNS4_1CILi1EEESB_SB_EEENS1_35KernelTmaWarpSpecializedCooperativeEEENS5_IJNSA_ILi256EEESF_NSA_ILi64EEEEEENS_6half_tENS5_IJlSB_lEEESI_SJ_NS4_8TiledMMAINS4_8MMA_AtomIJNS4_4SM904GMMA26MMA_64x256x16_F32F16F16_SSILNSN_5MajorE0ELSP_0ELNSN_7ScaleInE1ELSQ_1EEEEEENS4_6LayoutINS5_IJNSA_ILi2EEESB_SB_EEENS5_IJSB_NSA_ILi0EEESW_EEEEENS5_IJNS4_10UnderscoreESZ_SZ_EEEEENS4_13SM90_TMA_LOADENS4_14ComposedLayoutINS4_7SwizzleILi3ELi4ELi3EEENS4_18smem_ptr_flag_bitsILi16EEENST_INS5_IJNSA_ILi8EEESG_EEENS5_IJSG_SB_EEEEEEEvNS4_8identityES12_S1C_vS1D_EENS_8epilogue10collective6detail29Sm90TmaWarpSpecializedAdapterINS1G_15DefaultEpilogueISI_SJ_SJ_NS1F_6thread17LinearCombinationISI_Li1EffLNS1K_9ScaleType4KindE0ELNS_15FloatRoundStyleE2ESI_EENS1_15EpilogueDefaultEEEEEvvEEEEvNT_6ParamsE,"a",@progbits
	.sectionflags	@""
	.align	4
.nv.constant0._ZN7cutlass13device_kernelINS_4gemm6kernel13GemmUniversalIN4cute5tupleIJiiiiEEENS1_10collective13CollectiveMmaINS1_34MainloopSm90TmaGmmaWarpSpecializedILi4ENS5_IJNS4_1CILi1EEESB_SB_EEENS1_35KernelTmaWarpSpecializedCooperativeEEENS5_IJNSA_ILi256EEESF_NSA_ILi64EEEEEENS_6half_tENS5_IJlSB_lEEESI_SJ_NS4_8TiledMMAINS4_8MMA_AtomIJNS4_4SM904GMMA26MMA_64x256x16_F32F16F16_SSILNSN_5MajorE0ELSP_0ELNSN_7ScaleInE1ELSQ_1EEEEEENS4_6LayoutINS5_IJNSA_ILi2EEESB_SB_EEENS5_IJSB_NSA_ILi0EEESW_EEEEENS5_IJNS4_10UnderscoreESZ_SZ_EEEEENS4_13SM90_TMA_LOADENS4_14ComposedLayoutINS4_7SwizzleILi3ELi4ELi3EEENS4_18smem_ptr_flag_bitsILi16EEENST_INS5_IJNSA_ILi8EEESG_EEENS5_IJSG_SB_EEEEEEEvNS4_8identityES12_S1C_vS1D_EENS_8epilogue10collective6detail29Sm90TmaWarpSpecializedAdapterINS1G_15DefaultEpilogueISI_SJ_SJ_NS1F_6thread17LinearCombinationISI_Li1EffLNS1K_9ScaleType4KindE0ELNS_15FloatRoundStyleE2ESI_EENS1_15EpilogueDefaultEEEEEvvEEEEvNT_6ParamsE:
	.zero		1664


//--------------------- SYMBOLS --------------------------

	.type		.nv.reservedSmem.offset0,@object
	.size		.nv.reservedSmem.offset0,0x4
	.type		__assertfail,@function
